def matmul_kernel(
    a_ptr,
    b_ptr,
    c_ptr,
    M,
    N,
    K,
    stride_am,
    stride_ak,
    stride_bk,
    stride_bn,
    stride_cm,
    stride_cn,
    BLOCK_M: tl.constexpr,
    BLOCK_N: tl.constexpr,
    BLOCK_K: tl.constexpr,
    GROUP_M: tl.constexpr,
):
    pid = tl.program_id(axis=0)
    num_pid_m = tl.cdiv(M, BLOCK_M)
    num_pid_n = tl.cdiv(N, BLOCK_N)
    num_pid_in_group = GROUP_M * num_pid_n
    group_id = pid // num_pid_in_group
    first_pid_m = group_id * GROUP_M
    group_size_m = min(num_pid_m - first_pid_m, GROUP_M)
    pid_m = first_pid_m + ((pid % num_pid_in_group) % group_size_m)
    pid_n = (pid % num_pid_in_group) // group_size_m

    offs_am = (pid_m * BLOCK_M + tl.arange(0, BLOCK_M)) % M
    offs_bn = (pid_n * BLOCK_N + tl.arange(0, BLOCK_N)) % N
    offs_k = tl.arange(0, BLOCK_K)
    a_ptrs = a_ptr + offs_am[:, None] * stride_am + offs_k[None, :] * stride_ak
    b_ptrs = b_ptr + offs_k[:, None] * stride_bk + offs_bn[None, :] * stride_bn

    acc = tl.zeros((BLOCK_M, BLOCK_N), dtype=tl.float32)
    for kk in range(0, tl.cdiv(K, BLOCK_K)):
        a = tl.load(a_ptrs, mask=offs_k[None, :] < K - kk * BLOCK_K, other=0.0)
        b = tl.load(b_ptrs, mask=offs_k[:, None] < K - kk * BLOCK_K, other=0.0)
        acc = tl.dot(a, b, acc)
        a_ptrs += BLOCK_K * stride_ak
        b_ptrs += BLOCK_K * stride_bk

    c = acc.to(c_ptr.dtype.element_ty)
    offs_cm = pid_m * BLOCK_M + tl.arange(0, BLOCK_M)
    offs_cn = pid_n * BLOCK_N + tl.arange(0, BLOCK_N)
    c_ptrs = c_ptr + offs_cm[:, None] * stride_cm + offs_cn[None, :] * stride_cn
    mask = (offs_cm[:, None] < M) & (offs_cn[None, :] < N)
    tl.store(c_ptrs, c, mask=mask)

# config = {"BLOCK_K": 32, "BLOCK_M": 256, "BLOCK_N": 64, "GROUP_M": 8, "arch": "sm_100", "dtype": "fp32", "num_ctas": 1, "num_stages": 5, "num_warps": 4}
# arch = sm_100


// ===== COMPILED SASS (sm_100a) =====

	.target	sm_100a

	.elftype	@"ET_EXEC"


//--------------------- .note.nv.tkinfo           --------------------------
	.section	.note.nv.tkinfo,"",@"SHT_NOTE"
	.sectionflags	@"SHF_NOTE_NV_TKINFO"
	.tkinfo
        /*0018*/ 	.word	0x00000081
        /*0030*/ 	.string	""
        /*0030*/ 	.string	"ptxas-blackwell"
        /*0030*/ 	.string	"Cuda compilation tools, release 12.9, V12.9.86"
        /*0030*/ 	.string	"Build cuda_12.9.r12.9/compiler.36037853_0"
        /*0030*/ 	.string	"-v  -suppress-debug-info  -lineinfo  -arch sm_100a "



//--------------------- .note.nv.cuver            --------------------------
	.section	.note.nv.cuver,"",@"SHT_NOTE"
	.sectionflags	@"SHF_NOTE_NV_CUVER"
        /*0018*/ 	.short	0x0001
        /*001a*/ 	.short	0x0064
        /*001c*/ 	.short	0x0001
        /*001e*/ 	.short	0x0000
        /*0020*/ 	.short	0x0001
        /*0022*/ 	.short	0x0000


//--------------------- .nv.info                  --------------------------
	.section	.nv.info,"",@"SHT_CUDA_INFO"
	.align	4


	//----- nvinfo : EIATTR_REGCOUNT
	.align		4
        /*0000*/ 	.byte	0x04, 0x2f
        /*0002*/ 	.short	(.L_4 - .L_3)
	.align		4
.L_3:
        /*0004*/ 	.word	index@(matmul_kernel)
        /*0008*/ 	.word	0x000000ff


	//----- nvinfo : EIATTR_FRAME_SIZE
	.align		4
.L_4:
        /*000c*/ 	.byte	0x04, 0x11
        /*000e*/ 	.short	(.L_6 - .L_5)
	.align		4
.L_5:
        /*0010*/ 	.word	index@($__internal_2_$__cuda_sm10x_tcgen05_guardrail_trap_unallocated_columns_being_dealloced)
        /*0014*/ 	.word	0x000000a0


	//----- nvinfo : EIATTR_FRAME_SIZE
	.align		4
.L_6:
        /*0018*/ 	.byte	0x04, 0x11
        /*001a*/ 	.short	(.L_8 - .L_7)
	.align		4
.L_7:
        /*001c*/ 	.word	index@($__internal_1_$__cuda_sm10x_tcgen05_guardrail_trap_phase_invalid_during_alloc)
        /*0020*/ 	.word	0x000000a0


	//----- nvinfo : EIATTR_FRAME_SIZE
	.align		4
.L_8:
        /*0024*/ 	.byte	0x04, 0x11
        /*0026*/ 	.short	(.L_10 - .L_9)
	.align		4
.L_9:
        /*0028*/ 	.word	index@($__internal_0_$__cuda_sm10x_tcgen05_guardrail_trap_col_being_dealloced_not_returned_by_alloc)
        /*002c*/ 	.word	0x000000a0


	//----- nvinfo : EIATTR_FRAME_SIZE
	.align		4
.L_10:
        /*0030*/ 	.byte	0x04, 0x11
        /*0032*/ 	.short	(.L_12 - .L_11)
	.align		4
.L_11:
        /*0034*/ 	.word	index@(matmul_kernel)
        /*0038*/ 	.word	0x000000a0


	//----- nvinfo : EIATTR_MIN_STACK_SIZE
	.align		4
.L_12:
        /*003c*/ 	.byte	0x04, 0x12
        /*003e*/ 	.short	(.L_14 - .L_13)
	.align		4
.L_13:
        /*0040*/ 	.word	index@(matmul_kernel)
        /*0044*/ 	.word	0x000000a0
.L_14:


//--------------------- .nv.info.matmul_kernel    --------------------------
	.section	.nv.info.matmul_kernel,"",@"SHT_CUDA_INFO"
	.sectionflags	@""
	.align	4


	//----- nvinfo : EIATTR_CUDA_API_VERSION
	.align		4
        /*0000*/ 	.byte	0x04, 0x37
        /*0002*/ 	.short	(.L_16 - .L_15)
.L_15:
        /*0004*/ 	.word	0x00000081


	//----- nvinfo : EIATTR_KPARAM_INFO
	.align		4
.L_16:
        /*0008*/ 	.byte	0x04, 0x17
        /*000a*/ 	.short	(.L_18 - .L_17)
.L_17:
        /*000c*/ 	.word	0x00000000
        /*0010*/ 	.short	0x000d
        /*0012*/ 	.short	0x0048
        /*0014*/ 	.byte	0x00, 0xf4, 0x21, 0x00


	//----- nvinfo : EIATTR_KPARAM_INFO
	.align		4
.L_18:
        /*0018*/ 	.byte	0x04, 0x17
        /*001a*/ 	.short	(.L_20 - .L_19)
.L_19:
        /*001c*/ 	.word	0x00000000
        /*0020*/ 	.short	0x000c
        /*0022*/ 	.short	0x0040
        /*0024*/ 	.byte	0x00, 0xf4, 0x21, 0x00


	//----- nvinfo : EIATTR_KPARAM_INFO
	.align		4
.L_20:
        /*0028*/ 	.byte	0x04, 0x17
        /*002a*/ 	.short	(.L_22 - .L_21)
.L_21:
        /*002c*/ 	.word	0x00000000
        /*0030*/ 	.short	0x000b
        /*0032*/ 	.short	0x0038
        /*0034*/ 	.byte	0x00, 0xf0, 0x11, 0x00


	//----- nvinfo : EIATTR_KPARAM_INFO
	.align		4
.L_22:
        /*0038*/ 	.byte	0x04, 0x17
        /*003a*/ 	.short	(.L_24 - .L_23)
.L_23:
        /*003c*/ 	.word	0x00000000
        /*0040*/ 	.short	0x000a
        /*0042*/ 	.short	0x0034
        /*0044*/ 	.byte	0x00, 0xf0, 0x11, 0x00


	//----- nvinfo : EIATTR_KPARAM_INFO
	.align		4
.L_24:
        /*0048*/ 	.byte	0x04, 0x17
        /*004a*/ 	.short	(.L_26 - .L_25)
.L_25:
        /*004c*/ 	.word	0x00000000
        /*0050*/ 	.short	0x0009
        /*0052*/ 	.short	0x0030
        /*0054*/ 	.byte	0x00, 0xf0, 0x11, 0x00


	//----- nvinfo : EIATTR_KPARAM_INFO
	.align		4
.L_26:
        /*0058*/ 	.byte	0x04, 0x17
        /*005a*/ 	.short	(.L_28 - .L_27)
.L_27:
        /*005c*/ 	.word	0x00000000
        /*0060*/ 	.short	0x0008
        /*0062*/ 	.short	0x002c
        /*0064*/ 	.byte	0x00, 0xf0, 0x11, 0x00


	//----- nvinfo : EIATTR_KPARAM_INFO
	.align		4
.L_28:
        /*0068*/ 	.byte	0x04, 0x17
        /*006a*/ 	.short	(.L_30 - .L_29)
.L_29:
        /*006c*/ 	.word	0x00000000
        /*0070*/ 	.short	0x0007
        /*0072*/ 	.short	0x0028
        /*0074*/ 	.byte	0x00, 0xf0, 0x11, 0x00


	//----- nvinfo : EIATTR_KPARAM_INFO
	.align		4
.L_30:
        /*0078*/ 	.byte	0x04, 0x17
        /*007a*/ 	.short	(.L_32 - .L_31)
.L_31:
        /*007c*/ 	.word	0x00000000
        /*0080*/ 	.short	0x0006
        /*0082*/ 	.short	0x0024
        /*0084*/ 	.byte	0x00, 0xf0, 0x11, 0x00


	//----- nvinfo : EIATTR_KPARAM_INFO
	.align		4
.L_32:
        /*0088*/ 	.byte	0x04, 0x17
        /*008a*/ 	.short	(.L_34 - .L_33)
.L_33:
        /*008c*/ 	.word	0x00000000
        /*0090*/ 	.short	0x0005
        /*0092*/ 	.short	0x0020
        /*0094*/ 	.byte	0x00, 0xf0, 0x11, 0x00


	//----- nvinfo : EIATTR_KPARAM_INFO
	.align		4
.L_34:
        /*0098*/ 	.byte	0x04, 0x17
        /*009a*/ 	.short	(.L_36 - .L_35)
.L_35:
        /*009c*/ 	.word	0x00000000
        /*00a0*/ 	.short	0x0004
        /*00a2*/ 	.short	0x001c
        /*00a4*/ 	.byte	0x00, 0xf0, 0x11, 0x00


	//----- nvinfo : EIATTR_KPARAM_INFO
	.align		4
.L_36:
        /*00a8*/ 	.byte	0x04, 0x17
        /*00aa*/ 	.short	(.L_38 - .L_37)
.L_37:
        /*00ac*/ 	.word	0x00000000
        /*00b0*/ 	.short	0x0003
        /*00b2*/ 	.short	0x0018
        /*00b4*/ 	.byte	0x00, 0xf0, 0x11, 0x00


	//----- nvinfo : EIATTR_KPARAM_INFO
	.align		4
.L_38:
        /*00b8*/ 	.byte	0x04, 0x17
        /*00ba*/ 	.short	(.L_40 - .L_39)
.L_39:
        /*00bc*/ 	.word	0x00000000
        /*00c0*/ 	.short	0x0002
        /*00c2*/ 	.short	0x0010
        /*00c4*/ 	.byte	0x00, 0xf4, 0x21, 0x00


	//----- nvinfo : EIATTR_KPARAM_INFO
	.align		4
.L_40:
        /*00c8*/ 	.byte	0x04, 0x17
        /*00ca*/ 	.short	(.L_42 - .L_41)
.L_41:
        /*00cc*/ 	.word	0x00000000
        /*00d0*/ 	.short	0x0001
        /*00d2*/ 	.short	0x0008
        /*00d4*/ 	.byte	0x00, 0xf4, 0x21, 0x00


	//----- nvinfo : EIATTR_KPARAM_INFO
	.align		4
.L_42:
        /*00d8*/ 	.byte	0x04, 0x17
        /*00da*/ 	.short	(.L_44 - .L_43)
.L_43:
        /*00dc*/ 	.word	0x00000000
        /*00e0*/ 	.short	0x0000
        /*00e2*/ 	.short	0x0000
        /*00e4*/ 	.byte	0x00, 0xf4, 0x21, 0x00


	//----- nvinfo : EIATTR_AT_ENTRY_FRAGMENTS
	.align		4
.L_44:
        /*00e8*/ 	.byte	0x04, 0x4f
        /*00ea*/ 	.short	(.L_46 - .L_45)


	//   ....[0]....
.L_45:
        /*00ec*/ 	.word	0x00000004


	//----- nvinfo : EIATTR_RESERVED_SMEM_USED
	.align		4
.L_46:
        /*00f0*/ 	.byte	0x01, 0x41
	.zero		2


	//----- nvinfo : EIATTR_SPARSE_MMA_MASK
	.align		4
        /*00f4*/ 	.byte	0x03, 0x50
        /*00f6*/ 	.short	0x0000


	//----- nvinfo : EIATTR_TCGEN05_1CTA_USED
	.align		4
        /*00f8*/ 	.byte	0x01, 0x51
	.zero		2


	//----- nvinfo : EIATTR_MAXREG_COUNT
	.align		4
        /*00fc*/ 	.byte	0x03, 0x1b
        /*00fe*/ 	.short	0x00ff


	//----- nvinfo : EIATTR_NUM_BARRIERS
	.align		4
        /*0100*/ 	.byte	0x02, 0x4c
        /*0102*/ 	.byte	0x01
	.zero		1


	//----- nvinfo : EIATTR_ANNOTATIONS
	.align		4
        /*0104*/ 	.byte	0x04, 0x55
        /*0106*/ 	.short	(.L_48 - .L_47)


	//   ....[0]....
.L_47:
        /*0108*/ 	.word	0x00000001
        /*010c*/ 	.byte	0x40, 0x19, 0x00, 0x00, 0x01, 0x00, 0x00, 0x00, 0xc0, 0x2a, 0x00, 0x00, 0x01, 0x00, 0x00, 0x00
        /* <DEDUP_REMOVED lines=26> */
        /*02bc*/ 	.byte	0x50, 0x7f, 0x00, 0x00, 0x01, 0x00, 0x00, 0x00, 0xa0, 0xa1, 0x00, 0x00


	//----- nvinfo : EIATTR_INT_WARP_WIDE_INSTR_OFFSETS
	.align		4
.L_48:
        /*02c8*/ 	.byte	0x04, 0x31
        /*02ca*/ 	.short	(.L_50 - .L_49)


	//   ....[0]....
.L_49:
        /*02cc*/ 	.word	0x00001a20


	//   ....[1]....
        /*02d0*/ 	.word	0x00001aa0


	//   ....[2]....
        /*02d4*/ 	.word	0x00001b50


	//   ....[3]....
        /*02d8*/ 	.word	0x0000e210


	//   ....[4]....
        /*02dc*/ 	.word	0x0000e260


	//----- nvinfo : EIATTR_COOP_GROUP_MASK_REGIDS
	.align		4
.L_50:
        /*02e0*/ 	.byte	0x04, 0x29
        /*02e2*/ 	.short	(.L_52 - .L_51)


	//   ....[0]....
.L_51:
        /*02e4*/ 	.word	0xffffffff


	//   ....[1]....
        /*02e8*/ 	.word	0xffffffff


	//   ....[2]....
        /*02ec*/ 	.word	0xffffffff


	//   ....[3]....
        /*02f0*/ 	.word	0xffffffff


	//----- nvinfo : EIATTR_COOP_GROUP_INSTR_OFFSETS
	.align		4
.L_52:
        /*02f4*/ 	.byte	0x04, 0x28
        /*02f6*/ 	.short	(.L_54 - .L_53)


	//   ....[0]....
.L_53:
        /*02f8*/ 	.word	0x00000070


	//   ....[1]....
        /*02fc*/ 	.word	0x00000330


	//   ....[2]....
        /*0300*/ 	.word	0x0000e0a0


	//   ....[3]....
        /*0304*/ 	.word	0x0000e310


	//----- nvinfo : EIATTR_VRC_CTA_INIT_COUNT
	.align		4
.L_54:
        /*0308*/ 	.byte	0x02, 0x4a
        /*030a*/ 	.byte	0x80
	.zero		1


	//----- nvinfo : EIATTR_MBARRIER_INSTR_OFFSETS
	.align		4
        /*030c*/ 	.byte	0x04, 0x39
        /*030e*/ 	.short	(.L_56 - .L_55)


	//   ....[0]....
.L_55:
        /*0310*/ 	.word	0x00001be0
        /*0314*/ 	.word	0x000000ff
        /*0318*/ 	.word	0x00000000
        /*031c*/ 	.short	0x0100
        /*031e*/ 	.byte	0x0c
	.zero		1


	//   ....[1]....
        /*0320*/ 	.word	0x00001c70
        /*0324*/ 	.word	0x000000ff
        /*0328*/ 	.word	0x0002a008
        /*032c*/ 	.short	0x0100
        /*032e*/ 	.byte	0x0a
	.zero		1


	//   ....[2]....
        /*0330*/ 	.word	0x00009850
        /*0334*/ 	.word	0x000000ff
        /*0338*/ 	.word	0x00000000
        /*033c*/ 	.short	0x010a
        /*033e*/ 	.byte	0x0c
	.zero		1


	//   ....[3]....
        /*0340*/ 	.word	0x0000bb80
        /*0344*/ 	.word	0x000000ff
        /*0348*/ 	.word	0x00000000
        /*034c*/ 	.short	0x010a
        /*034e*/ 	.byte	0x0c
	.zero		1


	//   ....[4]....
        /*0350*/ 	.word	0x0000bd00
        /*0354*/ 	.word	0x000000ff
        /*0358*/ 	.word	0x0002a000
        /*035c*/ 	.short	0x0108
        /*035e*/ 	.byte	0x0a
	.zero		1


	//   ....[5]....
        /*0360*/ 	.word	0x0000bd80
        /*0364*/ 	.word	0x000000ff
        /*0368*/ 	.word	0x0002a008
        /*036c*/ 	.short	0x0108
        /*036e*/ 	.byte	0x0a
	.zero		1


	//   ....[6]....
        /*0370*/ 	.word	0x0000e330
        /*0374*/ 	.word	0x000000ff
        /*0378*/ 	.word	0x00000000
        /*037c*/ 	.short	0x010a
        /*037e*/ 	.byte	0x0c
	.zero		1


	//   ....[7]....
        /*0380*/ 	.word	0x0000e360
        /*0384*/ 	.word	0x000000ff
        /*0388*/ 	.word	0x00000000
        /*038c*/ 	.short	0x010a
        /*038e*/ 	.byte	0x0c
	.zero		1


	//----- nvinfo : EIATTR_NUM_MBARRIERS
	.align		4
.L_56:
        /*0390*/ 	.byte	0x03, 0x38
        /*0392*/ 	.short	0x0002


	//----- nvinfo : EIATTR_EXIT_INSTR_OFFSETS
	.align		4
        /*0394*/ 	.byte	0x04, 0x1c
        /*0396*/ 	.short	(.L_58 - .L_57)


	//   ....[0]....
.L_57:
        /*0398*/ 	.word	0x0000e320


	//----- nvinfo : EIATTR_REQNTID
	.align		4
.L_58:
        /*039c*/ 	.byte	0x04, 0x10
        /*039e*/ 	.short	(.L_60 - .L_59)
.L_59:
        /*03a0*/ 	.word	0x00000080
        /*03a4*/ 	.word	0x00000001
        /*03a8*/ 	.word	0x00000001


	//----- nvinfo : EIATTR_CRS_STACK_SIZE
	.align		4
.L_60:
        /*03ac*/ 	.byte	0x04, 0x1e
        /*03ae*/ 	.short	(.L_62 - .L_61)
.L_61:
        /*03b0*/ 	.word	0x00000000


	//----- nvinfo : EIATTR_CBANK_PARAM_SIZE
	.align		4
.L_62:
        /*03b4*/ 	.byte	0x03, 0x19
        /*03b6*/ 	.short	0x0050


	//----- nvinfo : EIATTR_PARAM_CBANK
	.align		4
        /*03b8*/ 	.byte	0x04, 0x0a
        /*03ba*/ 	.short	(.L_64 - .L_63)
	.align		4
.L_63:
        /*03bc*/ 	.word	index@(.nv.constant0.matmul_kernel)
        /*03c0*/ 	.short	0x0380
        /*03c2*/ 	.short	0x0050


	//----- nvinfo : EIATTR_SW_WAR
	.align		4
.L_64:
        /*03c4*/ 	.byte	0x04, 0x36
        /*03c6*/ 	.short	(.L_66 - .L_65)
.L_65:
        /*03c8*/ 	.word	0x00000008
.L_66:


//--------------------- .nv.compat                --------------------------
	.section	.nv.compat,"",@"SHT_CUDA_COMPAT_INFO"
	.align	4
        /*0000*/ 	.byte	0x02, 0x02, 0x02, 0x00, 0x02, 0x05, 0x05, 0x00, 0x02, 0x03, 0x00, 0x00, 0x02, 0x06, 0x01, 0x00


//--------------------- .nv.callgraph             --------------------------
	.section	.nv.callgraph,"",@"SHT_CUDA_CALLGRAPH"
	.align	4
	.sectionentsize	8
	.align		4
        /*0000*/ 	.word	0x00000000
	.align		4
        /*0004*/ 	.word	0xffffffff
	.align		4
        /*0008*/ 	.word	0x00000000
	.align		4
        /*000c*/ 	.word	0xfffffffe
	.align		4
        /*0010*/ 	.word	0x00000000
	.align		4
        /*0014*/ 	.word	0xfffffffd
	.align		4
        /*0018*/ 	.word	0x00000000
	.align		4
        /*001c*/ 	.word	0xfffffffc


//--------------------- .text.matmul_kernel       --------------------------
	.section	.text.matmul_kernel,"ax",@progbits
	.align	128
        .global         matmul_kernel
        .type           matmul_kernel,@function
        .size           matmul_kernel,(.L_x_21 - matmul_kernel)
        .other          matmul_kernel,@"STO_CUDA_ENTRY STV_DEFAULT"
matmul_kernel:
.text.matmul_kernel:
[----:B------:R-:W1:Y:S01]  /*0000*/  LDC R1, c[0x0][0x37c] ;  /* 0x0000df00ff017b82 */ /* 0x000e620000000800 */
[----:B------:R-:W2:Y:S01]  /*0010*/  S2R R16, SR_TID.X ;  /* 0x0000000000107919 */ /* 0x000ea20000002100 */
[----:B-1----:R-:W-:Y:S01]  /*0020*/  VIADD R1, R1, 0xffffff60 ;  /* 0xffffff6001017836 */ /* 0x002fe20000000000 */
[----:B--2---:R-:W-:-:S13]  /*0030*/  ISETP.GE.U32.AND P0, PT, R16, 0x20, PT ;  /* 0x000000201000780c */ /* 0x004fda0003f06070 */
[----:B------:R-:W-:Y:S02]  /*0040*/  VOTEU.ANY UP0, P0 ;  /* 0x0000000000ff7886 */ /* 0x000fe40000000100 */
[----:B------:R-:W-:Y:S05]  /*0050*/  BRA.U UP0, `(.L_x_0) ;  /* 0x0000000100b87547 */ /* 0x000fea000b800000 */
[----:B------:R-:W1:Y:S01]  /*0060*/  S2UR UR6, SR_CgaCtaId ;  /* 0x00000000000679c3 */ /* 0x000e620000008800 */
[----:B------:R-:W-:Y:S01]  /*0070*/  NOP ;  /* 0x0000000000007918 */ /* 0x000fe20000000000 */
[----:B------:R-:W-:Y:S02]  /*0080*/  UMOV UR4, 0x40 ;  /* 0x0000004000047882 */ /* 0x000fe40000000000 */
[----:B-1----:R-:W-:-:S09]  /*0090*/  ULEA UR4, UR6, UR4, 0x18 ;  /* 0x0000000406047291 */ /* 0x002fd2000f8ec0ff */
[----:B------:R-:W1:Y:S01]  /*00a0*/  LDS.U8 R0, [UR4] ;  /* 0x00000004ff007984 */ /* 0x000e620008000000 */
[----:B------:R-:W-:Y:S02]  /*00b0*/  UMOV UR4, 0x400 ;  /* 0x0000040000047882 */ /* 0x000fe40000000000 */
[----:B------:R-:W-:Y:S01]  /*00c0*/  ULEA UR4, UR6, UR4, 0x18 ;  /* 0x0000000406047291 */ /* 0x000fe2000f8ec0ff */
[----:B-1----:R-:W-:-:S13]  /*00d0*/  ISETP.NE.AND P0, PT, R0, RZ, PT ;  /* 0x000000ff0000720c */ /* 0x002fda0003f05270 */
[----:B------:R-:W-:Y:S05]  /*00e0*/  @P0 BRA `(.L_x_1) ;  /* 0x00000000007c0947 */ /* 0x000fea0003800000 */
[----:B------:R-:W-:-:S13]  /*00f0*/  ELECT P0, URZ, PT ;  /* 0x0000000000ff782f */ /* 0x000fda0003800000 */
[----:B------:R-:W-:Y:S05]  /*0100*/  @!P0 BRA `(.L_x_2) ;  /* 0x0000000000848947 */ /* 0x000fea0003800000 */
[----:B------:R-:W-:Y:S01]  /*0110*/  UMOV UR5, 0x8 ;  /* 0x0000000800057882 */ /* 0x000fe20000000000 */
[----:B------:R-:W-:Y:S02]  /*0120*/  IMAD.MOV.U32 R4, RZ, RZ, 0x1 ;  /* 0x00000001ff047424 */ /* 0x000fe400078e00ff */
[----:B------:R-:W-:Y:S02]  /*0130*/  IMAD.MOV.U32 R5, RZ, RZ, 0xff ;  /* 0x000000ffff057424 */ /* 0x000fe400078e00ff */
[----:B------:R-:W-:Y:S04]  /*0140*/  DEPBAR.LE SB1, 0x36 ;  /* 0x00009d800000791a */ /* 0x000fe80000000000 */
[----:B------:R-:W1:Y:S02]  /*0150*/  UTCATOMSWS.FIND_AND_SET.ALIGN UP1, UR5, UR5 ;  /* 0x00000005000575e3 */ /* 0x000e640008020800 */
[----:B-1----:R-:W-:-:S04]  /*0160*/  PLOP3.LUT P0, PT, PT, PT, UP1, 0x80, 0x8 ;  /* 0x000000000008781c */ /* 0x002fc80003f0f018 */
[----:B------:R-:W-:-:S04]  /*0170*/  SEL R0, RZ, 0xffffffff, !P0 ;  /* 0xffffffffff007807 */ /* 0x000fc80004000000 */
[----:B------:R-:W-:Y:S01]  /*0180*/  ISETP.NE.AND P0, PT, R0, RZ, PT ;  /* 0x000000ff0000720c */ /* 0x000fe20003f05270 */
[----:B------:R-:W-:-:S12]  /*0190*/  IMAD.U32 R0, RZ, RZ, UR5 ;  /* 0x00000005ff007e24 */ /* 0x000fd8000f8e00ff */
[----:B------:R-:W-:Y:S05]  /*01a0*/  @P0 BRA `(.L_x_3) ;  /* 0x0000000000240947 */ /* 0x000fea0003800000 */
.L_x_4:
[----:B------:R-:W-:Y:S05]  /*01b0*/  NANOSLEEP 0x64 ;  /* 0x000000640000795d */ /* 0x000fea0003800000 */
[----:B------:R-:W-:-:S05]  /*01c0*/  UMOV UR5, 0x8 ;  /* 0x0000000800057882 */ /* 0x000fca0000000000 */
[----:B------:R-:W-:Y:S04]  /*01d0*/  DEPBAR.LE SB1, 0x36 ;  /* 0x00009d800000791a */ /* 0x000fe80000000000 */
[----:B------:R-:W1:Y:S02]  /*01e0*/  UTCATOMSWS.FIND_AND_SET.ALIGN UP1, UR5, UR5 ;  /* 0x00000005000575e3 */ /* 0x000e640008020800 */
[----:B-1----:R-:W-:-:S04]  /*01f0*/  PLOP3.LUT P0, PT, PT, PT, UP1, 0x80, 0x8 ;  /* 0x000000000008781c */ /* 0x002fc80003f0f018 */
[----:B------:R-:W-:-:S04]  /*0200*/  SEL R0, RZ, 0xffffffff, !P0 ;  /* 0xffffffffff007807 */ /* 0x000fc80004000000 */
[----:B------:R-:W-:Y:S02]  /*0210*/  ISETP.NE.AND P0, PT, R0, RZ, PT ;  /* 0x000000ff0000720c */ /* 0x000fe40003f05270 */
[----:B------:R-:W-:-:S11]  /*0220*/  MOV R0, UR5 ;  /* 0x0000000500007c02 */ /* 0x000fd60008000f00 */
[----:B------:R-:W-:Y:S05]  /*0230*/  @!P0 BRA `(.L_x_4) ;  /* 0xfffffffc00dc8947 */ /* 0x000fea000383ffff */
.L_x_3:
[C---:B------:R-:W-:Y:S01]  /*0240*/  VIADD R3, R0.reuse, 0x10 ;  /* 0x0000001000037836 */ /* 0x040fe20000000000 */
[----:B------:R-:W-:Y:S01]  /*0250*/  UMOV UR5, 0x50 ;  /* 0x0000005000057882 */ /* 0x000fe20000000000 */
[----:B------:R-:W-:Y:S01]  /*0260*/  SHF.L.U32 R2, R5, R0, RZ ;  /* 0x0000000005027219 */ /* 0x000fe200000006ff */
[----:B------:R-:W-:Y:S01]  /*0270*/  ULEA UR5, UR6, UR5, 0x18 ;  /* 0x0000000506057291 */ /* 0x000fe2000f8ec0ff */
[----:B------:R-:W-:Y:S01]  /*0280*/  IMAD.SHL.U32 R0, R0, 0x20, RZ ;  /* 0x0000002000007824 */ /* 0x000fe200078e00ff */
[----:B------:R-:W-:-:S04]  /*0290*/  SHF.L.U32 R3, R4, R3, RZ ;  /* 0x0000000304037219 */ /* 0x000fc800000006ff */
[----:B------:R-:W-:-:S05]  /*02a0*/  LOP3.LUT R2, R3, R2, RZ, 0xfc, !PT ;  /* 0x0000000203027212 */ /* 0x000fca00078efcff */
[----:B------:R1:W-:Y:S04]  /*02b0*/  ATOMS.OR RZ, [UR5], R2 ;  /* 0x00000002ffff798c */ /* 0x0003e8000b000005 */
[----:B------:R1:W-:Y:S01]  /*02c0*/  STS [UR4], R0 ;  /* 0x00000000ff007988 */ /* 0x0003e20008000804 */
[----:B------:R-:W-:Y:S05]  /*02d0*/  BRA `(.L_x_2) ;  /* 0x0000000000107947 */ /* 0x000fea0003800000 */
.L_x_1:
[----:B------:R-:W-:Y:S01]  /*02e0*/  IMAD.MOV.U32 R0, RZ, RZ, -0x1 ;  /* 0xffffffffff007424 */ /* 0x000fe200078e00ff */
[----:B------:R-:W-:-:S04]  /*02f0*/  MOV R2, 0x320 ;  /* 0x0000032000027802 */ /* 0x000fc80000000f00 */
[----:B------:R1:W-:Y:S03]  /*0300*/  STS [UR4], R0 ;  /* 0x00000000ff007988 */ /* 0x0003e60008000804 */
[----:B-1----:R-:W-:Y:S05]  /*0310*/  CALL.REL.NOINC `($__internal_1_$__cuda_sm10x_tcgen05_guardrail_trap_phase_invalid_during_alloc) ;  /* 0x000000e000287944 */ /* 0x002fea0003c00000 */
.L_x_2:
[----:B------:R-:W-:Y:S05]  /*0320*/  WARPSYNC.ALL ;  /* 0x0000000000007948 */ /* 0x000fea0003800000 */
[----:B------:R-:W-:Y:S01]  /*0330*/  NOP ;  /* 0x0000000000007918 */ /* 0x000fe20000000000 */
.L_x_0:
[----:B------:R-:W2:Y:S01]  /*0340*/  LDC.64 R10, c[0x0][0x398] ;  /* 0x0000e600ff0a7b82 */ /* 0x000ea20000000a00 */
[----:B------:R-:W3:Y:S01]  /*0350*/  S2R R5, SR_CTAID.X ;  /* 0x0000000000057919 */ /* 0x000ee20000002500 */
[C---:B------:R-:W-:Y:S01]  /*0360*/  LOP3.LUT R21, R16.reuse, 0x7f, RZ, 0xc0, !PT ;  /* 0x0000007f10157812 */ /* 0x040fe200078ec0ff */
[----:B------:R-:W-:Y:S01]  /*0370*/  UMOV UR10, 0x400 ;  /* 0x00000400000a7882 */ /* 0x000fe20000000000 */
[----:B------:R-:W4:Y:S01]  /*0380*/  LDCU UR6, c[0x0][0x3a4] ;  /* 0x00007480ff0677ac */ /* 0x000f220008000800 */
[----:B------:R-:W-:Y:S02]  /*0390*/  LOP3.LUT R46, R16, 0x1f, RZ, 0xc0, !PT ;  /* 0x0000001f102e7812 */ /* 0x000fe400078ec0ff */
[----:B------:R-:W-:Y:S01]  /*03a0*/  SHF.L.U32 R70, R21, 0x2, RZ ;  /* 0x0000000215467819 */ /* 0x000fe200000006ff */
[----:B------:R-:W5:Y:S01]  /*03b0*/  S2UR UR5, SR_CgaCtaId ;  /* 0x00000000000579c3 */ /* 0x000f620000008800 */
[----:B------:R-:W1:Y:S01]  /*03c0*/  LDCU.64 UR18, c[0x0][0x358] ;  /* 0x00006b00ff1277ac */ /* 0x000e620008000a00 */
[----:B------:R-:W1:Y:S06]  /*03d0*/  LDCU.128 UR20, c[0x0][0x380] ;  /* 0x00007000ff1477ac */ /* 0x000e6c0008000c00 */
[----:B------:R-:W1:Y:S01]  /*03e0*/  LDC R73, c[0x0][0x3a0] ;  /* 0x0000e800ff497b82 */ /* 0x000e620000000800 */
[----:B------:R-:W-:Y:S01]  /*03f0*/  UMOV UR7, 0x1 ;  /* 0x0000000100077882 */ /* 0x000fe20000000000 */
[----:B-12---:R-:W-:Y:S01]  /*0400*/  VIADD R0, R11, 0x3f ;  /* 0x0000003f0b007836 */ /* 0x006fe20000000000 */
[----:B------:R-:W-:-:S05]  /*0410*/  IABS R32, R11 ;  /* 0x0000000b00207213 */ /* 0x000fca0000000000 */
[----:B------:R-:W1:Y:S01]  /*0420*/  LDC.64 R76, c[0x0][0x3a8] ;  /* 0x0000ea00ff4c7b82 */ /* 0x000e620000000a00 */
[----:B------:R-:W-:Y:S02]  /*0430*/  IABS R20, R10 ;  /* 0x0000000a00147213 */ /* 0x000fe40000000000 */
[----:B------:R-:W-:Y:S02]  /*0440*/  SHF.R.S32.HI R3, RZ, 0x1f, R0 ;  /* 0x0000001fff037819 */ /* 0x000fe40000011400 */
[----:B------:R-:W-:Y:S01]  /*0450*/  LOP3.LUT R219, RZ, R11, RZ, 0x33, !PT ;  /* 0x0000000bffdb7212 */ /* 0x000fe200078e33ff */
[----:B-----5:R-:W-:Y:S01]  /*0460*/  ULEA UR10, UR5, UR10, 0x18 ;  /* 0x0000000a050a7291 */ /* 0x020fe2000f8ec0ff */
[----:B------:R-:W-:Y:S02]  /*0470*/  LEA.HI R3, R3, R0, RZ, 0x6 ;  /* 0x0000000003037211 */ /* 0x000fe400078f30ff */
[----:B---3--:R-:W-:Y:S02]  /*0480*/  IABS R8, R5 ;  /* 0x0000000500087213 */ /* 0x008fe40000000000 */
[----:B------:R-:W-:Y:S01]  /*0490*/  SHF.R.S32.HI R3, RZ, 0x6, R3 ;  /* 0x00000006ff037819 */ /* 0x000fe20000011403 */
[----:B------:R-:W-:-:S03]  /*04a0*/  VIADD R45, R73, 0x1f ;  /* 0x0000001f492d7836 */ /* 0x000fc60000000000 */
[----:B------:R-:W-:-:S04]  /*04b0*/  SHF.L.U32 R4, R3, 0x3, RZ ;  /* 0x0000000303047819 */ /* 0x000fc800000006ff */
[-C--:B------:R-:W-:Y:S02]  /*04c0*/  IABS R7, R4.reuse ;  /* 0x0000000400077213 */ /* 0x080fe40000000000 */
[----:B------:R-:W-:Y:S02]  /*04d0*/  IABS R12, R4 ;  /* 0x00000004000c7213 */ /* 0x000fe40000000000 */
[----:B------:R-:W2:Y:S08]  /*04e0*/  I2F.RP R0, R7 ;  /* 0x0000000700007306 */ /* 0x000eb00000209400 */
[----:B--2---:R-:W2:Y:S02]  /*04f0*/  MUFU.RCP R0, R0 ;  /* 0x0000000000007308 */ /* 0x004ea40000001000 */
[----:B--2---:R-:W-:Y:S01]  /*0500*/  VIADD R2, R0, 0xffffffe ;  /* 0x0ffffffe00027836 */ /* 0x004fe20000000000 */
[----:B------:R-:W-:-:S05]  /*0510*/  IADD3 R0, PT, PT, RZ, -R12, RZ ;  /* 0x8000000cff007210 */ /* 0x000fca0007ffe0ff */
[----:B------:R2:W3:Y:S02]  /*0520*/  F2I.FTZ.U32.TRUNC.NTZ R3, R2 ;  /* 0x0000000200037305 */ /* 0x0004e4000021f000 */
[----:B--2---:R-:W-:Y:S02]  /*0530*/  IMAD.MOV.U32 R2, RZ, RZ, RZ ;  /* 0x000000ffff027224 */ /* 0x004fe400078e00ff */
[----:B---3--:R-:W-:-:S04]  /*0540*/  IMAD.MOV R6, RZ, RZ, -R3 ;  /* 0x000000ffff067224 */ /* 0x008fc800078e0a03 */
[----:B------:R-:W-:Y:S02]  /*0550*/  IMAD R9, R6, R7, RZ ;  /* 0x0000000706097224 */ /* 0x000fe400078e02ff */
[----:B------:R-:W-:Y:S02]  /*0560*/  IMAD.MOV.U32 R6, RZ, RZ, R8 ;  /* 0x000000ffff067224 */ /* 0x000fe400078e0008 */
[----:B------:R-:W-:-:S06]  /*0570*/  IMAD.HI.U32 R3, R3, R9, R2 ;  /* 0x0000000903037227 */ /* 0x000fcc00078e0002 */
[----:B------:R-:W-:-:S04]  /*0580*/  IMAD.HI.U32 R3, R3, R6, RZ ;  /* 0x0000000603037227 */ /* 0x000fc800078e00ff */
[----:B------:R-:W-:Y:S01]  /*0590*/  IMAD R0, R3, R0, R6 ;  /* 0x0000000003007224 */ /* 0x000fe200078e0206 */
[----:B------:R-:W-:Y:S04]  /*05a0*/  BAR.SYNC.DEFER_BLOCKING 0x0 ;  /* 0x0000000000007b1d */ /* 0x000fe80000010000 */
[----:B------:R-:W-:-:S13]  /*05b0*/  ISETP.GT.U32.AND P1, PT, R7, R0, PT ;  /* 0x000000000700720c */ /* 0x000fda0003f24070 */
[----:B------:R-:W-:Y:S02]  /*05c0*/  @!P1 IMAD.IADD R0, R0, 0x1, -R7 ;  /* 0x0000000100009824 */ /* 0x000fe400078e0a07 */
[----:B------:R-:W-:Y:S01]  /*05d0*/  @!P1 VIADD R3, R3, 0x1 ;  /* 0x0000000103039836 */ /* 0x000fe20000000000 */
[----:B------:R-:W-:Y:S02]  /*05e0*/  ISETP.NE.AND P1, PT, R4, RZ, PT ;  /* 0x000000ff0400720c */ /* 0x000fe40003f25270 */
[----:B------:R-:W-:Y:S02]  /*05f0*/  ISETP.GE.U32.AND P0, PT, R0, R7, PT ;  /* 0x000000070000720c */ /* 0x000fe40003f06070 */
[----:B------:R-:W-:-:S04]  /*0600*/  LOP3.LUT R0, R5, R4, RZ, 0x3c, !PT ;  /* 0x0000000405007212 */ /* 0x000fc800078e3cff */
[----:B------:R-:W-:Y:S02]  /*0610*/  ISETP.GE.AND P2, PT, R0, RZ, PT ;  /* 0x000000ff0000720c */ /* 0x000fe40003f46270 */
[----:B------:R-:W-:-:S05]  /*0620*/  IADD3 R0, PT, PT, R10, 0xff, RZ ;  /* 0x000000ff0a007810 */ /* 0x000fca0007ffe0ff */
[----:B------:R-:W-:-:S04]  /*0630*/  @P0 VIADD R3, R3, 0x1 ;  /* 0x0000000103030836 */ /* 0x000fc80000000000 */
[----:B------:R-:W-:Y:S01]  /*0640*/  IMAD.MOV.U32 R2, RZ, RZ, R3 ;  /* 0x000000ffff027224 */ /* 0x000fe200078e0003 */
[----:B------:R-:W-:-:S03]  /*0650*/  SHF.R.S32.HI R3, RZ, 0x1f, R0 ;  /* 0x0000001fff037819 */ /* 0x000fc60000011400 */
[----:B------:R-:W-:Y:S01]  /*0660*/  @!P2 IMAD.MOV R2, RZ, RZ, -R2 ;  /* 0x000000ffff02a224 */ /* 0x000fe200078e0a02 */
[----:B------:R-:W-:Y:S02]  /*0670*/  @!P1 LOP3.LUT R2, RZ, R4, RZ, 0x33, !PT ;  /* 0x00000004ff029212 */ /* 0x000fe400078e33ff */
[----:B------:R-:W-:-:S03]  /*0680*/  LEA.HI R3, R3, R0, RZ, 0x8 ;  /* 0x0000000003037211 */ /* 0x000fc600078f40ff */
[C---:B------:R-:W-:Y:S01]  /*0690*/  IMAD.SHL.U32 R14, R2.reuse, 0x8, RZ ;  /* 0x00000008020e7824 */ /* 0x040fe200078e00ff */
[----:B------:R-:W-:-:S04]  /*06a0*/  IADD3 R2, PT, PT, -R2, RZ, RZ ;  /* 0x000000ff02027210 */ /* 0x000fc80007ffe1ff */
[----:B------:R-:W-:Y:S01]  /*06b0*/  LEA.HI.SX32 R3, R3, -R14, 0x18 ;  /* 0x8000000e03037211 */ /* 0x000fe200078fc2ff */
[----:B------:R-:W-:Y:S02]  /*06c0*/  IMAD R12, R4, R2, R5 ;  /* 0x00000002040c7224 */ /* 0x000fe400078e0205 */
[----:B------:R-:W-:Y:S01]  /*06d0*/  IMAD.MOV.U32 R2, RZ, RZ, RZ ;  /* 0x000000ffff027224 */ /* 0x000fe200078e00ff */
[----:B------:R-:W-:Y:S02]  /*06e0*/  VIMNMX R13, PT, PT, R3, 0x8, PT ;  /* 0x00000008030d7848 */ /* 0x000fe40003fe0100 */
[----:B------:R-:W-:Y:S02]  /*06f0*/  IABS R4, R12 ;  /* 0x0000000c00047213 */ /* 0x000fe40000000000 */
[----:B------:R-:W-:-:S04]  /*0700*/  IABS R7, R13 ;  /* 0x0000000d00077213 */ /* 0x000fc80000000000 */
[----:B------:R-:W2:Y:S08]  /*0710*/  I2F.RP R0, R7 ;  /* 0x0000000700007306 */ /* 0x000eb00000209400 */
[----:B--2---:R-:W2:Y:S02]  /*0720*/  MUFU.RCP R0, R0 ;  /* 0x0000000000007308 */ /* 0x004ea40000001000 */
[----:B--2---:R-:W-:Y:S01]  /*0730*/  VIADD R3, R0, 0xffffffe ;  /* 0x0ffffffe00037836 */ /* 0x004fe20000000000 */
[----:B------:R-:W-:-:S05]  /*0740*/  IABS R0, R13 ;  /* 0x0000000d00007213 */ /* 0x000fca0000000000 */
[----:B------:R-:W2:Y:S01]  /*0750*/  F2I.FTZ.U32.TRUNC.NTZ R3, R3 ;  /* 0x0000000300037305 */ /* 0x000ea2000021f000 */
[----:B------:R-:W-:Y:S02]  /*0760*/  IMAD.MOV R0, RZ, RZ, -R0 ;  /* 0x000000ffff007224 */ /* 0x000fe400078e0a00 */
[----:B--2---:R-:W-:-:S04]  /*0770*/  IMAD.MOV R6, RZ, RZ, -R3 ;  /* 0x000000ffff067224 */ /* 0x004fc800078e0a03 */
[----:B------:R-:W-:Y:S02]  /*0780*/  IMAD R5, R6, R7, RZ ;  /* 0x0000000706057224 */ /* 0x000fe400078e02ff */
[----:B------:R-:W2:Y:S02]  /*0790*/  I2F.RP R6, R32 ;  /* 0x0000002000067306 */ /* 0x000ea40000209400 */
[----:B------:R-:W-:-:S04]  /*07a0*/  IMAD.HI.U32 R2, R3, R5, R2 ;  /* 0x0000000503027227 */ /* 0x000fc800078e0002 */
[----:B------:R-:W-:Y:S02]  /*07b0*/  IMAD.MOV.U32 R5, RZ, RZ, R4 ;  /* 0x000000ffff057224 */ /* 0x000fe400078e0004 */
[----:B------:R-:W3:Y:S02]  /*07c0*/  I2F.RP R3, R20 ;  /* 0x0000001400037306 */ /* 0x000ee40000209400 */
[----:B------:R-:W-:-:S04]  /*07d0*/  IMAD.HI.U32 R2, R2, R5, RZ ;  /* 0x0000000502027227 */ /* 0x000fc800078e00ff */
[----:B------:R-:W-:Y:S02]  /*07e0*/  IMAD R0, R2, R0, R5 ;  /* 0x0000000002007224 */ /* 0x000fe400078e0205 */
[----:B--2---:R-:W2:Y:S03]  /*07f0*/  MUFU.RCP R6, R6 ;  /* 0x0000000600067308 */ /* 0x004ea60000001000 */
[----:B------:R-:W-:-:S05]  /*0800*/  ISETP.GT.U32.AND P1, PT, R7, R0, PT ;  /* 0x000000000700720c */ /* 0x000fca0003f24070 */
[----:B---3--:R-:W-:Y:S08]  /*0810*/  MUFU.RCP R3, R3 ;  /* 0x0000000300037308 */ /* 0x008ff00000001000 */
[----:B------:R-:W-:Y:S01]  /*0820*/  @!P1 IMAD.IADD R0, R0, 0x1, -R7 ;  /* 0x0000000100009824 */ /* 0x000fe200078e0a07 */
[----:B--2---:R-:W-:Y:S01]  /*0830*/  IADD3 R4, PT, PT, R6, 0xffffffe, RZ ;  /* 0x0ffffffe06047810 */ /* 0x004fe20007ffe0ff */
[----:B------:R-:W-:Y:S01]  /*0840*/  @!P1 VIADD R2, R2, 0x1 ;  /* 0x0000000102029836 */ /* 0x000fe20000000000 */
[----:B------:R-:W-:-:S02]  /*0850*/  ISETP.NE.AND P1, PT, R13, RZ, PT ;  /* 0x000000ff0d00720c */ /* 0x000fc40003f25270 */
[----:B------:R-:W-:Y:S01]  /*0860*/  ISETP.GE.U32.AND P0, PT, R0, R7, PT ;  /* 0x000000070000720c */ /* 0x000fe20003f06070 */
[----:B------:R2:W3:Y:S01]  /*0870*/  F2I.FTZ.U32.TRUNC.NTZ R5, R4 ;  /* 0x0000000400057305 */ /* 0x0004e2000021f000 */
[----:B------:R-:W-:Y:S02]  /*0880*/  LOP3.LUT R0, R12, R13, RZ, 0x3c, !PT ;  /* 0x0000000d0c007212 */ /* 0x000fe400078e3cff */
[--C-:B------:R-:W-:Y:S02]  /*0890*/  SHF.R.U32.HI R7, RZ, 0x5, R16.reuse ;  /* 0x00000005ff077819 */ /* 0x100fe40000011610 */
[----:B------:R-:W-:Y:S02]  /*08a0*/  ISETP.GE.AND P2, PT, R0, RZ, PT ;  /* 0x000000ff0000720c */ /* 0x000fe40003f46270 */
[----:B------:R-:W-:Y:S02]  /*08b0*/  SGXT.U32 R7, R7, 0x2 ;  /* 0x000000020707781a */ /* 0x000fe40000000000 */
[----:B--2---:R-:W-:-:S03]  /*08c0*/  SHF.R.U32.HI R4, RZ, 0x5, R16 ;  /* 0x00000005ff047819 */ /* 0x004fc60000011610 */
[----:B------:R-:W-:Y:S01]  /*08d0*/  @P0 VIADD R2, R2, 0x1 ;  /* 0x0000000102020836 */ /* 0x000fe20000000000 */
[----:B------:R-:W-:Y:S01]  /*08e0*/  R2UR UR8, R4 ;  /* 0x00000000040872ca */ /* 0x000fe200000e0000 */
[----:B------:R-:W-:Y:S01]  /*08f0*/  IMAD.MOV.U32 R4, RZ, RZ, RZ ;  /* 0x000000ffff047224 */ /* 0x000fe200078e00ff */
[----:B---3--:R-:W-:Y:S01]  /*0900*/  IADD3 R9, PT, PT, RZ, -R5, RZ ;  /* 0x80000005ff097210 */ /* 0x008fe20007ffe0ff */
[----:B------:R-:W-:Y:S02]  /*0910*/  IMAD.MOV.U32 R8, RZ, RZ, R2 ;  /* 0x000000ffff087224 */ /* 0x000fe400078e0002 */
[----:B------:R-:W-:Y:S02]  /*0920*/  VIADD R2, R3, 0xffffffe ;  /* 0x0ffffffe03027836 */ /* 0x000fe40000000000 */
[----:B------:R-:W-:Y:S01]  /*0930*/  @!P2 IMAD.MOV R8, RZ, RZ, -R8 ;  /* 0x000000ffff08a224 */ /* 0x000fe200078e0a08 */
[----:B------:R-:W-:Y:S01]  /*0940*/  @!P1 LOP3.LUT R8, RZ, R13, RZ, 0x33, !PT ;  /* 0x0000000dff089212 */ /* 0x000fe200078e33ff */
[----:B------:R2:W3:Y:S01]  /*0950*/  F2I.FTZ.U32.TRUNC.NTZ R3, R2 ;  /* 0x0000000200037305 */ /* 0x0004e2000021f000 */
[----:B------:R-:W-:-:S03]  /*0960*/  IMAD R9, R9, R32, RZ ;  /* 0x0000002009097224 */ /* 0x000fc600078e02ff */
[----:B------:R-:W-:Y:S01]  /*0970*/  IMAD.SHL.U32 R0, R8, 0x40, RZ ;  /* 0x0000004008007824 */ /* 0x000fe200078e00ff */
[----:B------:R-:W-:Y:S01]  /*0980*/  USHF.L.U32 UR4, UR8, 0x15, URZ ;  /* 0x0000001508047899 */ /* 0x000fe200080006ff */
[----:B------:R-:W-:-:S03]  /*0990*/  IMAD.HI.U32 R6, R5, R9, R4 ;  /* 0x0000000905067227 */ /* 0x000fc600078e0004 */
[----:B------:R-:W-:Y:S01]  /*09a0*/  LOP3.LUT R7, R0, R7, RZ, 0xfc, !PT ;  /* 0x0000000700077212 */ /* 0x000fe200078efcff */
[----:B------:R-:W-:Y:S01]  /*09b0*/  IMAD.MOV R8, RZ, RZ, -R8 ;  /* 0x000000ffff087224 */ /* 0x000fe200078e0a08 */
[----:B------:R-:W-:Y:S01]  /*09c0*/  ULOP3.LUT UR4, UR4, 0x600000, URZ, 0xc0, !UPT ;  /* 0x0060000004047892 */ /* 0x000fe2000f8ec0ff */
[----:B--2---:R-:W-:Y:S01]  /*09d0*/  IMAD.MOV.U32 R2, RZ, RZ, RZ ;  /* 0x000000ffff027224 */ /* 0x004fe200078e00ff */
[----:B------:R-:W-:Y:S01]  /*09e0*/  LOP3.LUT R19, R7, 0x8, RZ, 0xfc, !PT ;  /* 0x0000000807137812 */ /* 0x000fe200078efcff */
[----:B------:R-:W-:Y:S01]  /*09f0*/  IMAD R4, R13, R8, R12 ;  /* 0x000000080d047224 */ /* 0x000fe200078e020c */
[----:B---3--:R-:W-:Y:S02]  /*0a00*/  IADD3 R5, PT, PT, RZ, -R3, RZ ;  /* 0x80000003ff057210 */ /* 0x008fe40007ffe0ff */
[----:B------:R-:W-:Y:S02]  /*0a10*/  IABS R17, R19 ;  /* 0x0000001300117213 */ /* 0x000fe40000000000 */
[----:B------:R-:W-:Y:S01]  /*0a20*/  LOP3.LUT R28, R7, 0x10, RZ, 0xfc, !PT ;  /* 0x00000010071c7812 */ /* 0x000fe200078efcff */
[----:B------:R-:W-:Y:S01]  /*0a30*/  IMAD R5, R5, R20, RZ ;  /* 0x0000001405057224 */ /* 0x000fe200078e02ff */
[----:B------:R-:W-:Y:S01]  /*0a40*/  ISETP.GE.AND P3, PT, R19, RZ, PT ;  /* 0x000000ff1300720c */ /* 0x000fe20003f66270 */
[----:B------:R-:W-:Y:S01]  /*0a50*/  IMAD.HI.U32 R12, R6, R17, RZ ;  /* 0x00000011060c7227 */ /* 0x000fe200078e00ff */
[----:B------:R-:W-:-:S02]  /*0a60*/  IABS R19, R28 ;  /* 0x0000001c00137213 */ /* 0x000fc40000000000 */
[----:B------:R-:W-:Y:S01]  /*0a70*/  LOP3.LUT R18, R7, 0x4, RZ, 0xfc, !PT ;  /* 0x0000000407127812 */ /* 0x000fe200078efcff */
[----:B------:R-:W-:Y:S01]  /*0a80*/  IMAD.HI.U32 R5, R3, R5, R2 ;  /* 0x0000000503057227 */ /* 0x000fe200078e0002 */
[----:B------:R-:W-:Y:S02]  /*0a90*/  IADD3 R12, PT, PT, -R12, RZ, RZ ;  /* 0x000000ff0c0c7210 */ /* 0x000fe40007ffe1ff */
[----:B------:R-:W-:Y:S01]  /*0aa0*/  LOP3.LUT R3, R7, 0xc, RZ, 0xfc, !PT ;  /* 0x0000000c07037812 */ /* 0x000fe200078efcff */
[----:B------:R-:W-:Y:S01]  /*0ab0*/  IMAD.IADD R2, R14, 0x1, R4 ;  /* 0x000000010e027824 */ /* 0x000fe200078e0204 */
[----:B------:R-:W-:Y:S01]  /*0ac0*/  IABS R15, R18 ;  /* 0x00000012000f7213 */ /* 0x000fe20000000000 */
[----:B------:R-:W-:Y:S01]  /*0ad0*/  IMAD R12, R32, R12, R17 ;  /* 0x0000000c200c7224 */ /* 0x000fe200078e0211 */
[----:B------:R-:W-:Y:S01]  /*0ae0*/  ISETP.GE.AND P5, PT, R3, RZ, PT ;  /* 0x000000ff0300720c */ /* 0x000fe20003fa6270 */
[----:B------:R-:W-:Y:S01]  /*0af0*/  IMAD R2, R2, 0x100, R21 ;  /* 0x0000010002027824 */ /* 0x000fe200078e0215 */
[----:B------:R-:W-:Y:S01]  /*0b00*/  IABS R17, R3 ;  /* 0x0000000300117213 */ /* 0x000fe20000000000 */
[----:B------:R-:W-:Y:S01]  /*0b10*/  IMAD.HI.U32 R14, R6, R19, RZ ;  /* 0x00000013060e7227 */ /* 0x000fe200078e00ff */
[----:B------:R-:W-:-:S02]  /*0b20*/  ISETP.GE.AND P0, PT, R18, RZ, PT ;  /* 0x000000ff1200720c */ /* 0x000fc40003f06270 */
[----:B------:R-:W-:Y:S01]  /*0b30*/  IABS R22, R2 ;  /* 0x0000000200167213 */ /* 0x000fe20000000000 */
[----:B------:R-:W-:Y:S01]  /*0b40*/  VIADD R3, R2, 0x80 ;  /* 0x0000008002037836 */ /* 0x000fe20000000000 */
[----:B------:R-:W-:Y:S01]  /*0b50*/  IABS R13, R7 ;  /* 0x00000007000d7213 */ /* 0x000fe20000000000 */
[----:B------:R-:W-:Y:S01]  /*0b60*/  IMAD.MOV R18, RZ, RZ, -R14 ;  /* 0x000000ffff127224 */ /* 0x000fe200078e0a0e */
[----:B------:R-:W-:Y:S01]  /*0b70*/  LOP3.LUT R34, R7, 0x14, RZ, 0xfc, !PT ;  /* 0x0000001407227812 */ /* 0x000fe200078efcff */
[----:B------:R-:W-:Y:S01]  /*0b80*/  IMAD.HI.U32 R4, R5, R22, RZ ;  /* 0x0000001605047227 */ /* 0x000fe200078e00ff */
[----:B------:R-:W-:Y:S02]  /*0b90*/  IABS R23, R3 ;  /* 0x0000000300177213 */ /* 0x000fe40000000000 */
[----:B------:R-:W-:Y:S01]  /*0ba0*/  IABS R25, R34 ;  /* 0x0000002200197213 */ /* 0x000fe20000000000 */
[----:B------:R-:W-:Y:S01]  /*0bb0*/  IMAD.HI.U32 R8, R6, R13, RZ ;  /* 0x0000000d06087227 */ /* 0x000fe200078e00ff */
[----:B------:R-:W-:-:S02]  /*0bc0*/  LOP3.LUT R36, R7, 0x18, RZ, 0xfc, !PT ;  /* 0x0000001807247812 */ /* 0x000fc400078efcff */
[----:B------:R-:W-:Y:S01]  /*0bd0*/  LOP3.LUT R38, R7, 0x20, RZ, 0xfc, !PT ;  /* 0x0000002007267812 */ /* 0x000fe200078efcff */
[----:B------:R-:W-:Y:S01]  /*0be0*/  IMAD.HI.U32 R5, R5, R23, RZ ;  /* 0x0000001705057227 */ /* 0x000fe200078e00ff */
[C---:B------:R-:W-:Y:S02]  /*0bf0*/  LOP3.LUT R37, R7.reuse, 0x1c, RZ, 0xfc, !PT ;  /* 0x0000001c07257812 */ /* 0x040fe400078efcff */
[----:B------:R-:W-:Y:S01]  /*0c00*/  IABS R29, R38 ;  /* 0x00000026001d7213 */ /* 0x000fe20000000000 */
[----:B------:R-:W-:Y:S01]  /*0c10*/  IMAD.MOV R14, RZ, RZ, -R5 ;  /* 0x000000ffff0e7224 */ /* 0x000fe200078e0a05 */
[----:B------:R-:W-:Y:S01]  /*0c20*/  IABS R27, R37 ;  /* 0x00000025001b7213 */ /* 0x000fe20000000000 */
[----:B------:R-:W-:Y:S01]  /*0c30*/  IMAD.HI.U32 R9, R6, R15, RZ ;  /* 0x0000000f06097227 */ /* 0x000fe200078e00ff */
[C---:B------:R-:W-:Y:S02]  /*0c40*/  LOP3.LUT R39, R7.reuse, 0x24, RZ, 0xfc, !PT ;  /* 0x0000002407277812 */ /* 0x040fe400078efcff */
[C---:B------:R-:W-:Y:S01]  /*0c50*/  LOP3.LUT R40, R7.reuse, 0x28, RZ, 0xfc, !PT ;  /* 0x0000002807287812 */ /* 0x040fe200078efcff */
[C---:B------:R-:W-:Y:S01]  /*0c60*/  IMAD R23, R20.reuse, R14, R23 ;  /* 0x0000000e14177224 */ /* 0x040fe200078e0217 */
[----:B------:R-:W-:Y:S01]  /*0c70*/  IABS R31, R39 ;  /* 0x00000027001f7213 */ /* 0x000fe20000000000 */
[----:B------:R-:W-:Y:S01]  /*0c80*/  IMAD.MOV R8, RZ, RZ, -R8 ;  /* 0x000000ffff087224 */ /* 0x000fe200078e0a08 */
[----:B------:R-:W-:Y:S01]  /*0c90*/  IABS R33, R40 ;  /* 0x0000002800217213 */ /* 0x000fe20000000000 */
[----:B------:R-:W-:Y:S01]  /*0ca0*/  IMAD.MOV R9, RZ, RZ, -R9 ;  /* 0x000000ffff097224 */ /* 0x000fe200078e0a09 */
[----:B------:R-:W-:Y:S01]  /*0cb0*/  ISETP.GT.U32.AND P2, PT, R20, R23, PT ;  /* 0x000000171400720c */ /* 0x000fe20003f44070 */
[C---:B------:R-:W-:Y:S01]  /*0cc0*/  IMAD R8, R32.reuse, R8, R13 ;  /* 0x0000000820087224 */ /* 0x040fe200078e020d */
[C---:B------:R-:W-:Y:S01]  /*0cd0*/  LOP3.LUT R41, R7.reuse, 0x2c, RZ, 0xfc, !PT ;  /* 0x0000002c07297812 */ /* 0x040fe200078efcff */
[----:B------:R-:W-:Y:S01]  /*0ce0*/  IMAD R9, R32, R9, R15 ;  /* 0x0000000920097224 */ /* 0x000fe200078e020f */
[----:B------:R-:W-:Y:S01]  /*0cf0*/  LOP3.LUT R42, R7, 0x30, RZ, 0xfc, !PT ;  /* 0x00000030072a7812 */ /* 0x000fe200078efcff */
[----:B------:R-:W-:Y:S01]  /*0d00*/  IMAD.HI.U32 R15, R6, R25, RZ ;  /* 0x00000019060f7227 */ /* 0x000fe200078e00ff */
[----:B------:R-:W-:-:S02]  /*0d10*/  ISETP.GT.U32.AND P4, PT, R32, R8, PT ;  /* 0x000000082000720c */ /* 0x000fc40003f84070 */
[----:B------:R-:W-:Y:S01]  /*0d20*/  ISETP.GT.U32.AND P6, PT, R32, R9, PT ;  /* 0x000000092000720c */ /* 0x000fe20003fc4070 */
[----:B------:R-:W-:Y:S01]  /*0d30*/  IMAD.HI.U32 R13, R6, R17, RZ ;  /* 0x00000011060d7227 */ /* 0x000fe200078e00ff */
[----:B------:R-:W-:Y:S02]  /*0d40*/  IADD3 R24, PT, PT, -R15, RZ, RZ ;  /* 0x000000ff0f187210 */ /* 0x000fe40007ffe1ff */
[----:B------:R-:W-:Y:S01]  /*0d50*/  LOP3.LUT R43, R7, 0x34, RZ, 0xfc, !PT ;  /* 0x00000034072b7812 */ /* 0x000fe200078efcff */
[----:B------:R-:W-:Y:S01]  /*0d60*/  IMAD.MOV R13, RZ, RZ, -R13 ;  /* 0x000000ffff0d7224 */ /* 0x000fe200078e0a0d */
[----:B------:R-:W-:Y:S01]  /*0d70*/  @!P2 IADD3 R23, PT, PT, R23, -R20, RZ ;  /* 0x800000141717a210 */ /* 0x000fe20007ffe0ff */
[----:B------:R-:W-:Y:S01]  /*0d80*/  IMAD.MOV R15, RZ, RZ, -R4 ;  /* 0x000000ffff0f7224 */ /* 0x000fe200078e0a04 */
[----:B------:R-:W-:Y:S01]  /*0d90*/  LOP3.LUT R44, R7, 0x38, RZ, 0xfc, !PT ;  /* 0x00000038072c7812 */ /* 0x000fe200078efcff */
[----:B------:R-:W-:Y:S01]  /*0da0*/  IMAD R4, R32, R13, R17 ;  /* 0x0000000d20047224 */ /* 0x000fe200078e0211 */
[----:B------:R-:W-:Y:S01]  /*0db0*/  ISETP.GT.U32.AND P2, PT, R20, R23, PT ;  /* 0x000000171400720c */ /* 0x000fe20003f44070 */
[----:B------:R-:W-:Y:S01]  /*0dc0*/  IMAD R13, R32, R24, R25 ;  /* 0x00000018200d7224 */ /* 0x000fe200078e0219 */
[----:B------:R-:W-:Y:S01]  /*0dd0*/  @!P4 IADD3 R8, PT, PT, R8, -R32, RZ ;  /* 0x800000200808c210 */ /* 0x000fe20007ffe0ff */
[----:B------:R-:W-:Y:S01]  /*0de0*/  @!P6 IMAD.IADD R9, R9, 0x1, -R32 ;  /* 0x000000010909e824 */ /* 0x000fe200078e0a20 */
[----:B------:R-:W-:Y:S01]  /*0df0*/  IABS R25, R36 ;  /* 0x0000002400197213 */ /* 0x000fe20000000000 */
[C---:B------:R-:W-:Y:S01]  /*0e00*/  IMAD R5, R32.reuse, R18, R19 ;  /* 0x0000001220057224 */ /* 0x040fe200078e0213 */
[----:B------:R-:W-:Y:S01]  /*0e10*/  ISETP.GT.U32.AND P4, PT, R32, R8, PT ;  /* 0x000000082000720c */ /* 0x000fe20003f84070 */
[----:B------:R-:W-:Y:S01]  /*0e20*/  IMAD R22, R20, R15, R22 ;  /* 0x0000000f14167224 */ /* 0x000fe200078e0216 */
[----:B------:R-:W-:Y:S01]  /*0e30*/  ISETP.GT.U32.AND P6, PT, R32, R9, PT ;  /* 0x000000092000720c */ /* 0x000fe20003fc4070 */
[----:B------:R-:W-:Y:S01]  /*0e40*/  IMAD.HI.U32 R14, R6, R25, RZ ;  /* 0x00000019060e7227 */ /* 0x000fe200078e00ff */
[----:B------:R-:W-:-:S02]  /*0e50*/  LOP3.LUT R30, R7, 0x3c, RZ, 0xfc, !PT ;  /* 0x0000003c071e7812 */ /* 0x000fc400078efcff */
[----:B------:R-:W-:Y:S01]  /*0e60*/  ISETP.GT.U32.AND P1, PT, R20, R22, PT ;  /* 0x000000161400720c */ /* 0x000fe20003f24070 */
[----:B------:R-:W-:Y:S01]  /*0e70*/  @!P2 IMAD.IADD R23, R23, 0x1, -R20 ;  /* 0x000000011717a824 */ /* 0x000fe200078e0a14 */
[----:B------:R-:W-:Y:S01]  /*0e80*/  ISETP.GT.U32.AND P2, PT, R32, R12, PT ;  /* 0x0000000c2000720c */ /* 0x000fe20003f44070 */
[----:B------:R-:W-:Y:S01]  /*0e90*/  IMAD.HI.U32 R17, R6, R29, RZ ;  /* 0x0000001d06117227 */ /* 0x000fe200078e00ff */
[----:B------:R-:W-:-:S03]  /*0ea0*/  IABS R35, R30 ;  /* 0x0000001e00237213 */ /* 0x000fc60000000000 */
[----:B------:R-:W-:Y:S01]  /*0eb0*/  @!P4 IMAD.IADD R8, R8, 0x1, -R32 ;  /* 0x000000010808c824 */ /* 0x000fe200078e0a20 */
[----:B------:R-:W-:Y:S01]  /*0ec0*/  ISETP.GT.U32.AND P4, PT, R32, R4, PT ;  /* 0x000000042000720c */ /* 0x000fe20003f84070 */
[----:B------:R-:W-:Y:S01]  /*0ed0*/  IMAD.HI.U32 R15, R6, R27, RZ ;  /* 0x0000001b060f7227 */ /* 0x000fe200078e00ff */
[----:B------:R-:W-:Y:S02]  /*0ee0*/  @!P6 IADD3 R9, PT, PT, R9, -R32, RZ ;  /* 0x800000200909e210 */ /* 0x000fe40007ffe0ff */
[----:B------:R-:W-:Y:S01]  /*0ef0*/  ISETP.GT.U32.AND P6, PT, R32, R5, PT ;  /* 0x000000052000720c */ /* 0x000fe20003fc4070 */
[----:B------:R-:W-:Y:S02]  /*0f00*/  IMAD.MOV R14, RZ, RZ, -R14 ;  /* 0x000000ffff0e7224 */ /* 0x000fe400078e0a0e */
[----:B------:R-:W-:Y:S01]  /*0f10*/  @!P2 IMAD.IADD R12, R12, 0x1, -R32 ;  /* 0x000000010c0ca824 */ /* 0x000fe200078e0a20 */
[----:B------:R-:W-:Y:S01]  /*0f20*/  ISETP.GT.U32.AND P2, PT, R32, R13, PT ;  /* 0x0000000d2000720c */ /* 0x000fe20003f44070 */
[----:B------:R-:W-:-:S02]  /*0f30*/  IMAD.MOV R17, RZ, RZ, -R17 ;  /* 0x000000ffff117224 */ /* 0x000fc400078e0a11 */
[----:B------:R-:W-:Y:S02]  /*0f40*/  IMAD.MOV R15, RZ, RZ, -R15 ;  /* 0x000000ffff0f7224 */ /* 0x000fe400078e0a0f */
[C---:B------:R-:W-:Y:S02]  /*0f50*/  IMAD R14, R32.reuse, R14, R25 ;  /* 0x0000000e200e7224 */ /* 0x040fe400078e0219 */
[C---:B------:R-:W-:Y:S01]  /*0f60*/  IMAD R17, R32.reuse, R17, R29 ;  /* 0x0000001120117224 */ /* 0x040fe200078e021d */
[----:B------:R-:W-:Y:S01]  /*0f70*/  IABS R29, R42 ;  /* 0x0000002a001d7213 */ /* 0x000fe20000000000 */
[----:B------:R-:W-:Y:S01]  /*0f80*/  IMAD R15, R32, R15, R27 ;  /* 0x0000000f200f7224 */ /* 0x000fe200078e021b */
[----:B------:R-:W-:Y:S01]  /*0f90*/  IABS R27, R41 ;  /* 0x00000029001b7213 */ /* 0x000fe20000000000 */
[--C-:B------:R-:W-:Y:S01]  /*0fa0*/  @!P4 IMAD.IADD R4, R4, 0x1, -R32.reuse ;  /* 0x000000010404c824 */ /* 0x100fe200078e0a20 */
[C---:B------:R-:W-:Y:S01]  /*0fb0*/  ISETP.GT.U32.AND P4, PT, R32.reuse, R14, PT ;  /* 0x0000000e2000720c */ /* 0x040fe20003f84070 */
[----:B------:R-:W-:Y:S01]  /*0fc0*/  @!P2 IMAD.IADD R13, R13, 0x1, -R32 ;  /* 0x000000010d0da824 */ /* 0x000fe200078e0a20 */
[----:B------:R-:W-:Y:S01]  /*0fd0*/  ISETP.GT.U32.AND P2, PT, R32, R17, PT ;  /* 0x000000112000720c */ /* 0x000fe20003f44070 */
[----:B------:R-:W-:-:S04]  /*0fe0*/  IMAD.HI.U32 R18, R6, R31, RZ ;  /* 0x0000001f06127227 */ /* 0x000fc800078e00ff */
[----:B------:R-:W-:Y:S01]  /*0ff0*/  @!P6 IMAD.IADD R5, R5, 0x1, -R32 ;  /* 0x000000010505e824 */ /* 0x000fe200078e0a20 */
[----:B------:R-:W-:Y:S01]  /*1000*/  ISETP.GT.U32.AND P6, PT, R32, R15, PT ;  /* 0x0000000f2000720c */ /* 0x000fe20003fc4070 */
[----:B------:R-:W-:Y:S02]  /*1010*/  @!P1 IMAD.IADD R22, R22, 0x1, -R20 ;  /* 0x0000000116169824 */ /* 0x000fe400078e0a14 */
[----:B------:R-:W-:Y:S02]  /*1020*/  IMAD.MOV R18, RZ, RZ, -R18 ;  /* 0x000000ffff127224 */ /* 0x000fe400078e0a12 */
[--C-:B------:R-:W-:Y:S01]  /*1030*/  @!P4 IMAD.IADD R14, R14, 0x1, -R32.reuse ;  /* 0x000000010e0ec824 */ /* 0x100fe200078e0a20 */
[----:B------:R-:W-:Y:S01]  /*1040*/  ISETP.GT.U32.AND P1, PT, R20, R22, PT ;  /* 0x000000161400720c */ /* 0x000fe20003f24070 */
[C---:B------:R-:W-:Y:S01]  /*1050*/  IMAD R18, R32.reuse, R18, R31 ;  /* 0x0000001220127224 */ /* 0x040fe200078e021f */
[----:B------:R-:W-:Y:S01]  /*1060*/  IABS R31, R43 ;  /* 0x0000002b001f7213 */ /* 0x000fe20000000000 */
[----:B------:R-:W-:Y:S01]  /*1070*/  @!P2 IMAD.IADD R17, R17, 0x1, -R32 ;  /* 0x000000011111a824 */ /* 0x000fe200078e0a20 */
[----:B------:R-:W-:Y:S01]  /*1080*/  ISETP.GT.U32.AND P2, PT, R32, R4, PT ;  /* 0x000000042000720c */ /* 0x000fe20003f44070 */
[----:B------:R-:W-:Y:S01]  /*1090*/  IMAD.HI.U32 R19, R6, R33, RZ ;  /* 0x0000002106137227 */ /* 0x000fe200078e00ff */
[----:B------:R-:W-:-:S02]  /*10a0*/  ISETP.GT.U32.AND P4, PT, R32, R18, PT ;  /* 0x000000122000720c */ /* 0x000fc40003f84070 */
[----:B------:R-:W-:Y:S01]  /*10b0*/  @!P6 IADD3 R15, PT, PT, R15, -R32, RZ ;  /* 0x800000200f0fe210 */ /* 0x000fe20007ffe0ff */
[----:B------:R-:W-:Y:S01]  /*10c0*/  IMAD.MOV R19, RZ, RZ, -R19 ;  /* 0x000000ffff137224 */ /* 0x000fe200078e0a13 */
[----:B------:R-:W-:Y:S01]  /*10d0*/  ISETP.GT.U32.AND P6, PT, R32, R12, PT ;  /* 0x0000000c2000720c */ /* 0x000fe20003fc4070 */
[----:B------:R-:W-:-:S04]  /*10e0*/  IMAD.HI.U32 R24, R6, R31, RZ ;  /* 0x0000001f06187227 */ /* 0x000fc800078e00ff */
[----:B------:R-:W-:Y:S01]  /*10f0*/  @!P1 IMAD.IADD R22, R22, 0x1, -R20 ;  /* 0x0000000116169824 */ /* 0x000fe200078e0a14 */
[----:B------:R-:W-:Y:S01]  /*1100*/  ISETP.GE.AND P1, PT, R7, RZ, PT ;  /* 0x000000ff0700720c */ /* 0x000fe20003f26270 */
[----:B------:R-:W-:Y:S01]  /*1110*/  IMAD.HI.U32 R7, R6, R27, RZ ;  /* 0x0000001b06077227 */ /* 0x000fe200078e00ff */
[----:B------:R-:W-:Y:S02]  /*1120*/  @!P2 IADD3 R4, PT, PT, R4, -R32, RZ ;  /* 0x800000200404a210 */ /* 0x000fe40007ffe0ff */
[----:B------:R-:W-:Y:S01]  /*1130*/  ISETP.GT.U32.AND P2, PT, R32, R13, PT ;  /* 0x0000000d2000720c */ /* 0x000fe20003f44070 */
[----:B------:R-:W-:Y:S01]  /*1140*/  @!P4 IMAD.IADD R18, R18, 0x1, -R32 ;  /* 0x000000011212c824 */ /* 0x000fe200078e0a20 */
[C---:B------:R-:W-:Y:S01]  /*1150*/  ISETP.GT.U32.AND P4, PT, R32.reuse, R5, PT ;  /* 0x000000052000720c */ /* 0x040fe20003f84070 */
[----:B------:R-:W-:Y:S01]  /*1160*/  IMAD R19, R32, R19, R33 ;  /* 0x0000001320137224 */ /* 0x000fe200078e0221 */
[----:B------:R-:W-:Y:S01]  /*1170*/  IABS R33, R44 ;  /* 0x0000002c00217213 */ /* 0x000fe20000000000 */
[----:B------:R-:W-:Y:S01]  /*1180*/  IMAD.HI.U32 R20, R6, R29, RZ ;  /* 0x0000001d06147227 */ /* 0x000fe200078e00ff */
[----:B------:R-:W-:-:S03]  /*1190*/  IADD3 R7, PT, PT, -R7, RZ, RZ ;  /* 0x000000ff07077210 */ /* 0x000fc60007ffe1ff */
[----:B------:R-:W-:Y:S01]  /*11a0*/  @!P6 IMAD.IADD R12, R12, 0x1, -R32 ;  /* 0x000000010c0ce824 */ /* 0x000fe200078e0a20 */
[C---:B------:R-:W-:Y:S01]  /*11b0*/  ISETP.GT.U32.AND P6, PT, R32.reuse, R18, PT ;  /* 0x000000122000720c */ /* 0x040fe20003fc4070 */
[----:B------:R-:W-:Y:S02]  /*11c0*/  IMAD.MOV R20, RZ, RZ, -R20 ;  /* 0x000000ffff147224 */ /* 0x000fe400078e0a14 */
[----:B------:R-:W-:Y:S01]  /*11d0*/  @!P3 IMAD.MOV R12, RZ, RZ, -R12 ;  /* 0x000000ffff0cb224 */ /* 0x000fe200078e0a0c */
[----:B------:R-:W-:Y:S01]  /*11e0*/  ISETP.GT.U32.AND P3, PT, R32, R17, PT ;  /* 0x000000112000720c */ /* 0x000fe20003f64070 */
[----:B------:R-:W-:Y:S01]  /*11f0*/  IMAD.HI.U32 R25, R6, R33, RZ ;  /* 0x0000002106197227 */ /* 0x000fe200078e00ff */
[----:B------:R-:W-:-:S03]  /*1200*/  @!P4 IADD3 R5, PT, PT, R5, -R32, RZ ;  /* 0x800000200505c210 */ /* 0x000fc60007ffe0ff */
[----:B------:R-:W-:-:S04]  /*1210*/  IMAD.HI.U32 R6, R6, R35, RZ ;  /* 0x0000002306067227 */ /* 0x000fc800078e00ff */
[----:B------:R-:W-:Y:S01]  /*1220*/  @!P1 IMAD.MOV R8, RZ, RZ, -R8 ;  /* 0x000000ffff089224 */ /* 0x000fe200078e0a08 */
[C---:B------:R-:W-:Y:S01]  /*1230*/  ISETP.GT.U32.AND P1, PT, R32.reuse, R14, PT ;  /* 0x0000000e2000720c */ /* 0x040fe20003f24070 */
[----:B------:R-:W-:Y:S01]  /*1240*/  IMAD R7, R32, R7, R27 ;  /* 0x0000000720077224 */ /* 0x000fe200078e021b */
[----:B------:R-:W-:Y:S01]  /*1250*/  @!P6 IADD3 R18, PT, PT, R18, -R32, RZ ;  /* 0x800000201212e210 */ /* 0x000fe20007ffe0ff */
[----:B------:R-:W-:Y:S01]  /*1260*/  IMAD R20, R32, R20, R29 ;  /* 0x0000001420147224 */ /* 0x000fe200078e021d */
[----:B------:R-:W-:Y:S01]  /*1270*/  ISETP.GE.AND P6, PT, R28, RZ, PT ;  /* 0x000000ff1c00720c */ /* 0x000fe20003fc6270 */
[----:B------:R-:W-:Y:S01]  /*1280*/  IMAD.MOV R6, RZ, RZ, -R6 ;  /* 0x000000ffff067224 */ /* 0x000fe200078e0a06 */
[C---:B------:R-:W-:Y:S01]  /*1290*/  ISETP.GT.U32.AND P4, PT, R32.reuse, R7, PT ;  /* 0x000000072000720c */ /* 0x040fe20003f84070 */
[----:B------:R-:W-:Y:S01]  /*12a0*/  @!P0 IMAD.MOV R9, RZ, RZ, -R9 ;  /* 0x000000ffff098224 */ /* 0x000fe200078e0a09 */
[C---:B------:R-:W-:Y:S01]  /*12b0*/  ISETP.GT.U32.AND P0, PT, R32.reuse, R15, PT ;  /* 0x0000000f2000720c */ /* 0x040fe20003f04070 */
[----:B------:R-:W-:Y:S01]  /*12c0*/  @!P5 IMAD.MOV R4, RZ, RZ, -R4 ;  /* 0x000000ffff04d224 */ /* 0x000fe200078e0a04 */
[C---:B------:R-:W-:Y:S01]  /*12d0*/  ISETP.GT.U32.AND P5, PT, R32.reuse, R19, PT ;  /* 0x000000132000720c */ /* 0x040fe20003fa4070 */
[----:B------:R-:W-:Y:S01]  /*12e0*/  @!P2 IMAD.IADD R13, R13, 0x1, -R32 ;  /* 0x000000010d0da824 */ /* 0x000fe200078e0a20 */
[----:B------:R-:W-:Y:S01]  /*12f0*/  ISETP.GT.U32.AND P2, PT, R32, R20, PT ;  /* 0x000000142000720c */ /* 0x000fe20003f44070 */
[----:B------:R-:W-:-:S02]  /*1300*/  IMAD.MOV R24, RZ, RZ, -R24 ;  /* 0x000000ffff187224 */ /* 0x000fc400078e0a18 */
[C---:B------:R-:W-:Y:S02]  /*1310*/  IMAD R29, R32.reuse, R6, R35 ;  /* 0x00000006201d7224 */ /* 0x040fe400078e0223 */
[----:B------:R-:W-:Y:S02]  /*1320*/  IMAD.MOV R26, RZ, RZ, -R25 ;  /* 0x000000ffff1a7224 */ /* 0x000fe400078e0a19 */
[C---:B------:R-:W-:Y:S02]  /*1330*/  IMAD R25, R32.reuse, R24, R31 ;  /* 0x0000001820197224 */ /* 0x040fe400078e021f */
[--C-:B------:R-:W-:Y:S01]  /*1340*/  @!P3 IMAD.IADD R17, R17, 0x1, -R32.reuse ;  /* 0x000000011111b824 */ /* 0x100fe200078e0a20 */
[C---:B------:R-:W-:Y:S01]  /*1350*/  ISETP.GT.U32.AND P3, PT, R32.reuse, R29, PT ;  /* 0x0000001d2000720c */ /* 0x040fe20003f64070 */
[----:B------:R-:W-:Y:S01]  /*1360*/  IMAD R27, R32, R26, R33 ;  /* 0x0000001a201b7224 */ /* 0x000fe200078e0221 */
[----:B------:R-:W2:Y:S01]  /*1370*/  LDS R31, [UR10] ;  /* 0x0000000aff1f7984 */ /* 0x000ea20008000800 */
[--C-:B------:R-:W-:Y:S01]  /*1380*/  @!P1 IMAD.IADD R14, R14, 0x1, -R32.reuse ;  /* 0x000000010e0e9824 */ /* 0x100fe200078e0a20 */
[C---:B------:R-:W-:Y:S01]  /*1390*/  ISETP.GT.U32.AND P1, PT, R32.reuse, R25, PT ;  /* 0x000000192000720c */ /* 0x040fe20003f24070 */
[--C-:B------:R-:W-:Y:S01]  /*13a0*/  @!P0 IMAD.IADD R15, R15, 0x1, -R32.reuse ;  /* 0x000000010f0f8824 */ /* 0x100fe200078e0a20 */
[----:B------:R-:W-:Y:S01]  /*13b0*/  ISETP.GT.U32.AND P0, PT, R32, R27, PT ;  /* 0x0000001b2000720c */ /* 0x000fe20003f04070 */
[--C-:B------:R-:W-:Y:S01]  /*13c0*/  @!P5 IMAD.IADD R19, R19, 0x1, -R32.reuse ;  /* 0x000000011313d824 */ /* 0x100fe200078e0a20 */
[----:B------:R-:W-:Y:S01]  /*13d0*/  ISETP.GE.AND P5, PT, R34, RZ, PT ;  /* 0x000000ff2200720c */ /* 0x000fe20003fa6270 */
[--C-:B------:R-:W-:Y:S01]  /*13e0*/  @!P4 IMAD.IADD R7, R7, 0x1, -R32.reuse ;  /* 0x000000010707c824 */ /* 0x100fe200078e0a20 */
[----:B------:R-:W-:Y:S01]  /*13f0*/  ISETP.GE.AND P4, PT, R36, RZ, PT ;  /* 0x000000ff2400720c */ /* 0x000fe20003f86270 */
[--C-:B------:R-:W-:Y:S01]  /*1400*/  @!P2 IMAD.IADD R20, R20, 0x1, -R32.reuse ;  /* 0x000000011414a824 */ /* 0x100fe200078e0a20 */
[----:B------:R-:W-:Y:S01]  /*1410*/  ISETP.GE.AND P2, PT, R37, RZ, PT ;  /* 0x000000ff2500720c */ /* 0x000fe20003f46270 */
[----:B------:R-:W-:Y:S01]  /*1420*/  @!P3 IMAD.IADD R29, R29, 0x1, -R32 ;  /* 0x000000011d1db824 */ /* 0x000fe200078e0a20 */
[----:B------:R-:W-:Y:S01]  /*1430*/  ISETP.GT.U32.AND P3, PT, R32, R19, PT ;  /* 0x000000132000720c */ /* 0x000fe20003f64070 */
[----:B------:R-:W-:Y:S01]  /*1440*/  IMAD.MOV.U32 R6, RZ, RZ, R14 ;  /* 0x000000ffff067224 */ /* 0x000fe200078e000e */
[----:B------:R-:W-:Y:S01]  /*1450*/  MOV R24, R15 ;  /* 0x0000000f00187202 */ /* 0x000fe20000000f00 */
[----:B------:R-:W-:Y:S01]  /*1460*/  @!P1 IMAD.IADD R25, R25, 0x1, -R32 ;  /* 0x0000000119199824 */ /* 0x000fe200078e0a20 */
[----:B------:R-:W-:Y:S01]  /*1470*/  ISETP.GE.AND P1, PT, R38, RZ, PT ;  /* 0x000000ff2600720c */ /* 0x000fe20003f26270 */
[----:B------:R-:W-:Y:S01]  /*1480*/  @!P6 IMAD.MOV R5, RZ, RZ, -R5 ;  /* 0x000000ffff05e224 */ /* 0x000fe200078e0a05 */
[----:B------:R-:W-:Y:S01]  /*1490*/  @!P0 IADD3 R27, PT, PT, R27, -R32, RZ ;  /* 0x800000201b1b8210 */ /* 0x000fe20007ffe0ff */
[----:B------:R-:W-:Y:S01]  /*14a0*/  @!P5 IMAD.MOV R13, RZ, RZ, -R13 ;  /* 0x000000ffff0dd224 */ /* 0x000fe200078e0a0d */
[----:B------:R-:W-:Y:S01]  /*14b0*/  ISETP.GE.AND P0, PT, R39, RZ, PT ;  /* 0x000000ff2700720c */ /* 0x000fe20003f06270 */
[----:B------:R-:W-:Y:S01]  /*14c0*/  @!P4 IMAD.MOV R6, RZ, RZ, -R6 ;  /* 0x000000ffff06c224 */ /* 0x000fe200078e0a06 */
[C---:B------:R-:W-:Y:S01]  /*14d0*/  ISETP.GT.U32.AND P5, PT, R32.reuse, R7, PT ;  /* 0x000000072000720c */ /* 0x040fe20003fa4070 */
[----:B------:R-:W-:Y:S01]  /*14e0*/  @!P2 IMAD.MOV R24, RZ, RZ, -R24 ;  /* 0x000000ffff18a224 */ /* 0x000fe200078e0a18 */
[C---:B------:R-:W-:Y:S01]  /*14f0*/  ISETP.GT.U32.AND P4, PT, R32.reuse, R20, PT ;  /* 0x000000142000720c */ /* 0x040fe20003f84070 */
[----:B------:R-:W-:Y:S01]  /*1500*/  IMAD.MOV.U32 R26, RZ, RZ, R17 ;  /* 0x000000ffff1a7224 */ /* 0x000fe200078e0011 */
[C---:B------:R-:W-:Y:S01]  /*1510*/  ISETP.GT.U32.AND P2, PT, R32.reuse, R25, PT ;  /* 0x000000192000720c */ /* 0x040fe20003f44070 */
[----:B------:R-:W-:Y:S01]  /*1520*/  @!P3 IMAD.IADD R19, R19, 0x1, -R32 ;  /* 0x000000011313b824 */ /* 0x000fe200078e0a20 */
[----:B------:R-:W-:Y:S01]  /*1530*/  ISETP.GT.U32.AND P6, PT, R32, R27, PT ;  /* 0x0000001b2000720c */ /* 0x000fe20003fc4070 */
[----:B------:R-:W-:Y:S01]  /*1540*/  IMAD.MOV.U32 R28, RZ, RZ, R18 ;  /* 0x000000ffff1c7224 */ /* 0x000fe200078e0012 */
[----:B------:R-:W-:-:S02]  /*1550*/  ISETP.GE.AND P3, PT, R41, RZ, PT ;  /* 0x000000ff2900720c */ /* 0x000fc40003f66270 */
[----:B------:R-:W-:Y:S01]  /*1560*/  @!P1 IADD3 R26, PT, PT, -R26, RZ, RZ ;  /* 0x000000ff1a1a9210 */ /* 0x000fe20007ffe1ff */
[----:B------:R-:W-:Y:S01]  /*1570*/  @!P0 IMAD.MOV R28, RZ, RZ, -R28 ;  /* 0x000000ffff1c8224 */ /* 0x000fe200078e0a1c */
[----:B------:R-:W-:Y:S01]  /*1580*/  BAR.SYNC.DEFER_BLOCKING 0x0 ;  /* 0x0000000000007b1d */ /* 0x000fe20000010000 */
[----:B------:R-:W-:Y:S01]  /*1590*/  ISETP.GT.U32.AND P1, PT, R32, R29, PT ;  /* 0x0000001d2000720c */ /* 0x000fe20003f24070 */
[--C-:B------:R-:W-:Y:S01]  /*15a0*/  @!P5 IMAD.IADD R7, R7, 0x1, -R32.reuse ;  /* 0x000000010707d824 */ /* 0x100fe200078e0a20 */
[----:B------:R-:W-:Y:S01]  /*15b0*/  ISETP.GE.AND P0, PT, R40, RZ, PT ;  /* 0x000000ff2800720c */ /* 0x000fe20003f06270 */
[--C-:B------:R-:W-:Y:S01]  /*15c0*/  @!P4 IMAD.IADD R20, R20, 0x1, -R32.reuse ;  /* 0x000000011414c824 */ /* 0x100fe200078e0a20 */
[----:B------:R-:W-:Y:S02]  /*15d0*/  @!P2 IADD3 R25, PT, PT, R25, -R32, RZ ;  /* 0x800000201919a210 */ /* 0x000fe40007ffe0ff */
[----:B------:R-:W-:Y:S01]  /*15e0*/  ISETP.GE.AND P5, PT, R42, RZ, PT ;  /* 0x000000ff2a00720c */ /* 0x000fe20003fa6270 */
[----:B------:R-:W-:Y:S01]  /*15f0*/  @!P6 IMAD.IADD R27, R27, 0x1, -R32 ;  /* 0x000000011b1be824 */ /* 0x000fe200078e0a20 */
[----:B------:R-:W-:-:S02]  /*1600*/  ISETP.GE.AND P4, PT, R43, RZ, PT ;  /* 0x000000ff2b00720c */ /* 0x000fc40003f86270 */
[----:B------:R-:W-:Y:S02]  /*1610*/  ISETP.GE.AND P2, PT, R44, RZ, PT ;  /* 0x000000ff2c00720c */ /* 0x000fe40003f46270 */
[----:B------:R-:W-:Y:S01]  /*1620*/  ISETP.GE.AND P6, PT, R30, RZ, PT ;  /* 0x000000ff1e00720c */ /* 0x000fe20003fc6270 */
[----:B------:R-:W-:Y:S01]  /*1630*/  IMAD.MOV.U32 R30, RZ, RZ, R19 ;  /* 0x000000ffff1e7224 */ /* 0x000fe200078e0013 */
[----:B------:R-:W-:Y:S01]  /*1640*/  @!P3 IADD3 R7, PT, PT, -R7, RZ, RZ ;  /* 0x000000ff0707b210 */ /* 0x000fe20007ffe1ff */
[----:B------:R-:W-:Y:S01]  /*1650*/  @!P1 IMAD.IADD R29, R29, 0x1, -R32 ;  /* 0x000000011d1d9824 */ /* 0x000fe200078e0a20 */
[----:B------:R-:W-:Y:S01]  /*1660*/  ISETP.GE.AND P3, PT, R2, RZ, PT ;  /* 0x000000ff0200720c */ /* 0x000fe20003f66270 */
[----:B------:R-:W-:Y:S01]  /*1670*/  IMAD.MOV.U32 R32, RZ, RZ, R20 ;  /* 0x000000ffff207224 */ /* 0x000fe200078e0014 */
[----:B------:R-:W-:Y:S01]  /*1680*/  ISETP.GE.AND P1, PT, R3, RZ, PT ;  /* 0x000000ff0300720c */ /* 0x000fe20003f26270 */
[----:B------:R-:W-:Y:S01]  /*1690*/  @!P0 IMAD.MOV R30, RZ, RZ, -R30 ;  /* 0x000000ffff1e8224 */ /* 0x000fe200078e0a1e */
[----:B------:R-:W-:Y:S01]  /*16a0*/  ISETP.NE.AND P0, PT, R11, RZ, PT ;  /* 0x000000ff0b00720c */ /* 0x000fe20003f05270 */
[----:B------:R-:W-:Y:S01]  /*16b0*/  @!P5 IMAD.MOV R32, RZ, RZ, -R32 ;  /* 0x000000ffff20d224 */ /* 0x000fe200078e0a20 */
[----:B--2---:R-:W-:Y:S01]  /*16c0*/  R2UR UR15, R31 ;  /* 0x000000001f0f72ca */ /* 0x004fe200000e0000 */
[----:B------:R-:W-:Y:S01]  /*16d0*/  @!P4 IMAD.MOV R25, RZ, RZ, -R25 ;  /* 0x000000ffff19c224 */ /* 0x000fe200078e0a19 */
[----:B------:R-:W-:Y:S01]  /*16e0*/  SEL R19, R219, R5, !P0 ;  /* 0x00000005db137207 */ /* 0x000fe20004000000 */
[----:B------:R-:W-:Y:S01]  /*16f0*/  @!P2 IMAD.MOV R27, RZ, RZ, -R27 ;  /* 0x000000ffff1ba224 */ /* 0x000fe200078e0a1b */
[----:B------:R-:W-:-:S02]  /*1700*/  @!P6 IADD3 R29, PT, PT, -R29, RZ, RZ ;  /* 0x000000ff1d1de210 */ /* 0x000fc40007ffe1ff */
[C---:B------:R-:W-:Y:S01]  /*1710*/  SEL R14, R219.reuse, R8, !P0 ;  /* 0x00000008db0e7207 */ /* 0x040fe20004000000 */
[----:B------:R-:W-:Y:S01]  /*1720*/  @!P3 IMAD.MOV R22, RZ, RZ, -R22 ;  /* 0x000000ffff16b224 */ /* 0x000fe200078e0a16 */
[C---:B------:R-:W-:Y:S02]  /*1730*/  SEL R15, R219.reuse, R9, !P0 ;  /* 0x00000009db0f7207 */ /* 0x040fe40004000000 */
[C---:B------:R-:W-:Y:S02]  /*1740*/  SEL R17, R219.reuse, R12, !P0 ;  /* 0x0000000cdb117207 */ /* 0x040fe40004000000 */
[C---:B------:R-:W-:Y:S02]  /*1750*/  SEL R18, R219.reuse, R4, !P0 ;  /* 0x00000004db127207 */ /* 0x040fe40004000000 */
[C---:B------:R-:W-:Y:S02]  /*1760*/  SEL R20, R219.reuse, R13, !P0 ;  /* 0x0000000ddb147207 */ /* 0x040fe40004000000 */
[----:B------:R-:W-:-:S02]  /*1770*/  SEL R11, R219, R6, !P0 ;  /* 0x00000006db0b7207 */ /* 0x000fc40004000000 */
[C---:B------:R-:W-:Y:S02]  /*1780*/  SEL R5, R219.reuse, R7, !P0 ;  /* 0x00000007db057207 */ /* 0x040fe40004000000 */
[C---:B------:R-:W-:Y:S01]  /*1790*/  SEL R12, R219.reuse, R24, !P0 ;  /* 0x00000018db0c7207 */ /* 0x040fe20004000000 */
[----:B------:R-:W-:Y:S01]  /*17a0*/  IMAD.MOV.U32 R24, RZ, RZ, R23 ;  /* 0x000000ffff187224 */ /* 0x000fe200078e0017 */
[C---:B------:R-:W-:Y:S02]  /*17b0*/  SEL R13, R219.reuse, R26, !P0 ;  /* 0x0000001adb0d7207 */ /* 0x040fe40004000000 */
[C---:B------:R-:W-:Y:S01]  /*17c0*/  SEL R6, R219.reuse, R28, !P0 ;  /* 0x0000001cdb067207 */ /* 0x040fe20004000000 */
[----:B------:R-:W-:Y:S01]  /*17d0*/  @!P1 IMAD.MOV R24, RZ, RZ, -R24 ;  /* 0x000000ffff189224 */ /* 0x000fe200078e0a18 */
[C---:B------:R-:W-:Y:S02]  /*17e0*/  SEL R9, R219.reuse, R30, !P0 ;  /* 0x0000001edb097207 */ /* 0x040fe40004000000 */
[----:B------:R-:W-:-:S02]  /*17f0*/  SEL R8, R219, R32, !P0 ;  /* 0x00000020db087207 */ /* 0x000fc40004000000 */
[C---:B------:R-:W-:Y:S02]  /*1800*/  SEL R4, R219.reuse, R25, !P0 ;  /* 0x00000019db047207 */ /* 0x040fe40004000000 */
[C---:B------:R-:W-:Y:S02]  /*1810*/  SEL R7, R219.reuse, R27, !P0 ;  /* 0x0000001bdb077207 */ /* 0x040fe40004000000 */
[----:B------:R-:W-:Y:S02]  /*1820*/  SEL R219, R219, R29, !P0 ;  /* 0x0000001ddbdb7207 */ /* 0x000fe40004000000 */
[----:B------:R-:W-:Y:S02]  /*1830*/  ISETP.NE.AND P0, PT, R10, RZ, PT ;  /* 0x000000ff0a00720c */ /* 0x000fe40003f05270 */
[----:B------:R-:W-:Y:S01]  /*1840*/  LOP3.LUT R23, RZ, R10, RZ, 0x33, !PT ;  /* 0x0000000aff177212 */ /* 0x000fe200078e33ff */
[C---:B------:R-:W-:Y:S01]  /*1850*/  VIADD R10, R73.reuse, 0xffffffff ;  /* 0xffffffff490a7836 */ /* 0x040fe20000000000 */
[----:B------:R-:W-:-:S02]  /*1860*/  IADD3 R25, PT, PT, R73, -0x2, RZ ;  /* 0xfffffffe49197810 */ /* 0x000fc40007ffe0ff */
[----:B------:R-:W-:Y:S01]  /*1870*/  SEL R212, R23, R22, !P0 ;  /* 0x0000001617d47207 */ /* 0x000fe20004000000 */
[----:B------:R-:W-:Y:S01]  /*1880*/  VIADD R22, R73, 0xffffffe0 ;  /* 0xffffffe049167836 */ /* 0x000fe20000000000 */
[----:B------:R-:W-:Y:S01]  /*1890*/  SEL R218, R23, R24, !P0 ;  /* 0x0000001817da7207 */ /* 0x000fe20004000000 */
[C---:B------:R-:W-:Y:S01]  /*18a0*/  VIADD R23, R73.reuse, 0xfffffffc ;  /* 0xfffffffc49177836 */ /* 0x040fe20000000000 */
[----:B------:R-:W-:Y:S01]  /*18b0*/  ISETP.GE.U32.AND P5, PT, R10, 0x7fffffe0, PT ;  /* 0x7fffffe00a00780c */ /* 0x000fe20003fa6070 */
[----:B----4-:R-:W-:Y:S01]  /*18c0*/  IMAD R212, R212, UR6, RZ ;  /* 0x00000006d4d47c24 */ /* 0x010fe2000f8e02ff */
[----:B------:R-:W-:Y:S01]  /*18d0*/  ISETP.GE.AND P0, PT, R46, R22, PT ;  /* 0x000000162e00720c */ /* 0x000fe20003f06270 */
[----:B------:R-:W-:Y:S01]  /*18e0*/  VIADD R10, R73, 0xfffffffd ;  /* 0xfffffffd490a7836 */ /* 0x000fe20000000000 */
[----:B------:R-:W-:Y:S01]  /*18f0*/  ISETP.GE.U32.AND P1, PT, R25, 0x7fffffdf, PT ;  /* 0x7fffffdf1900780c */ /* 0x000fe20003f26070 */
[----:B------:R-:W-:Y:S01]  /*1900*/  IMAD.SHL.U32 R47, R212, 0x4, RZ ;  /* 0x00000004d42f7824 */ /* 0x000fe200078e00ff */
[----:B------:R-:W-:Y:S01]  /*1910*/  SEL R30, RZ, 0x4, P0 ;  /* 0x00000004ff1e7807 */ /* 0x000fe20000000000 */
[----:B------:R-:W-:Y:S01]  /*1920*/  IMAD R218, R218, UR6, RZ ;  /* 0x00000006dada7c24 */ /* 0x000fe2000f8e02ff */
[----:B------:R-:W-:-:S02]  /*1930*/  ISETP.GT.AND P0, PT, R45, 0x3f, PT ;  /* 0x0000003f2d00780c */ /* 0x000fc40003f04270 */
[----:B------:R2:W-:Y:S01]  /*1940*/  STL [R1+0x60], R47 ;  /* 0x0000602f01007387 */ /* 0x0005e20000100800 */
[----:B------:R-:W-:Y:S02]  /*1950*/  ISETP.GE.U32.AND P2, PT, R10, 0x7fffffde, PT ;  /* 0x7fffffde0a00780c */ /* 0x000fe40003f46070 */
[----:B------:R-:W-:Y:S02]  /*1960*/  ISETP.GE.U32.AND P4, PT, R23, 0x7fffffdd, PT ;  /* 0x7fffffdd1700780c */ /* 0x000fe40003f86070 */
[----:B------:R-:W-:Y:S02]  /*1970*/  ISETP.NE.U32.AND P3, PT, R21, RZ, PT ;  /* 0x000000ff1500720c */ /* 0x000fe40003f65070 */
[----:B------:R-:W-:Y:S01]  /*1980*/  SEL R30, R30, RZ, P0 ;  /* 0x000000ff1e1e7207 */ /* 0x000fe20000000000 */
[----:B-1----:R-:W-:Y:S10]  /*1990*/  BRA.U UP0, `(.L_x_5) ;  /* 0x0000000100187547 */ /* 0x002ff4000b800000 */
[----:B------:R-:W-:Y:S01]  /*19a0*/  ELECT P0, URZ, PT ;  /* 0x0000000000ff782f */ /* 0x000fe20003800000 */
[----:B------:R-:W-:Y:S01]  /*19b0*/  IMAD.MOV.U32 R10, RZ, RZ, 0x1 ;  /* 0x00000001ff0a7424 */ /* 0x000fe200078e00ff */
[----:B------:R-:W-:Y:S01]  /*19c0*/  UMOV UR6, 0x40 ;  /* 0x0000004000067882 */ /* 0x000fe20000000000 */
[----:B------:R-:W-:Y:S01]  /*19d0*/  UVIRTCOUNT.DEALLOC.SMPOOL 0x80 ;  /* 0x000000800000784c */ /* 0x000fe20000000000 */
[----:B------:R-:W-:-:S09]  /*19e0*/  ULEA UR6, UR5, UR6, 0x18 ;  /* 0x0000000605067291 */ /* 0x000fd2000f8ec0ff */
[----:B------:R1:W-:Y:S03]  /*19f0*/  @P0 STS.U8 [UR6], R10 ;  /* 0x0000000aff000988 */ /* 0x0003e60008000006 */
.L_x_5:
[----:B------:R-:W-:Y:S01]  /*1a00*/  UIADD3 UR11, UPT, UPT, UR15, UR4, URZ ;  /* 0x000000040f0b7290 */ /* 0x000fe2000fffe0ff */
[----:B------:R-:W-:Y:S01]  /*1a10*/  IADD3 R242, P0, PT, R47, UR20, RZ ;  /* 0x000000142ff27c10 */ /* 0x000fe2000ff1e0ff */
[----:B------:R-:W-:Y:S01]  /*1a20*/  VOTEU.ALL UP1, P3 ;  /* 0x0000000000ff7886 */ /* 0x000fe20001820000 */
[----:B------:R-:W-:Y:S01]  /*1a30*/  UIADD3 UR12, UPT, UPT, UR10, 0x2a000, URZ ;  /* 0x0002a0000a0c7890 */ /* 0x000fe2000fffe0ff */
[----:B------:R-:W-:Y:S01]  /*1a40*/  IMAD.SHL.U32 R252, R218, 0x4, RZ ;  /* 0x00000004dafc7824 */ /* 0x000fe200078e00ff */
[----:B------:R-:W-:Y:S01]  /*1a50*/  LEA.HI.X.SX32 R243, R212, UR21, 0x2, P0 ;  /* 0x00000015d4f37c11 */ /* 0x000fe200080f16ff */
[----:B-1----:R-:W-:Y:S01]  /*1a60*/  VIADD R10, R73, 0xfffffffb ;  /* 0xfffffffb490a7836 */ /* 0x002fe20000000000 */
[----:B------:R-:W-:-:S04]  /*1a70*/  @!UP1 UIADD3 UR16, UPT, UPT, -UR7, 0x100000, URZ ;  /* 0x0010000007109890 */ /* 0x000fc8000fffe1ff */
[----:B------:R-:W-:Y:S02]  /*1a80*/  @!UP1 USHF.L.U32 UR17, UR16, 0xb, URZ ;  /* 0x0000000b10119899 */ /* 0x000fe400080006ff */
[----:B------:R-:W-:Y:S01]  /*1a90*/  @!UP1 USHF.L.U32 UR16, UR16, 0x1, URZ ;  /* 0x0000000110109899 */ /* 0x000fe200080006ff */
[----:B------:R-:W-:Y:S01]  /*1aa0*/  VOTEU.ALL UP2, P3 ;  /* 0x0000000000ff7886 */ /* 0x000fe20001840000 */
[----:B------:R-:W-:Y:S01]  /*1ab0*/  STTM.x128 tmem[UR11], RZ ;  /* 0x000000ff000079ed */ /* 0x000fe200083c000b */
[----:B------:R-:W1:Y:S01]  /*1ac0*/  FENCE.VIEW.ASYNC.T ;  /* 0x00000000000073c6 */ /* 0x000e620000000200 */
[----:B------:R-:W-:-:S04]  /*1ad0*/  @!UP1 UIADD3 UR4, UPT, UPT, -UR7, 0x100000, URZ ;  /* 0x0010000007049890 */ /* 0x000fc8000fffe1ff */
[----:B------:R-:W-:Y:S02]  /*1ae0*/  @!UP1 USHF.L.U32 UR5, UR4, 0xb, URZ ;  /* 0x0000000b04059899 */ /* 0x000fe400080006ff */
[----:B------:R-:W-:Y:S01]  /*1af0*/  @!UP1 USHF.L.U32 UR4, UR4, 0x1, URZ ;  /* 0x0000000104049899 */ /* 0x000fe200080006ff */
[----:B-1----:R-:W-:Y:S01]  /*1b00*/  BAR.SYNC.DEFER_BLOCKING 0x0 ;  /* 0x0000000000007b1d */ /* 0x002fe20000010000 */
[----:B------:R-:W-:Y:S01]  /*1b10*/  IADD3 R240, P0, PT, R252, UR20, RZ ;  /* 0x00000014fcf07c10 */ /* 0x000fe2000ff1e0ff */
[----:B------:R-:W-:Y:S02]  /*1b20*/  VIADD R217, R70, UR10 ;  /* 0x0000000a46d97c36 */ /* 0x000fe40008000000 */
[----:B------:R-:W-:Y:S01]  /*1b30*/  IMAD.WIDE R238, R76, 0x4, R242 ;  /* 0x000000044cee7825 */ /* 0x000fe200078e02f2 */
[----:B------:R-:W-:Y:S01]  /*1b40*/  LEA.HI.X.SX32 R241, R218, UR21, 0x2, P0 ;  /* 0x00000015daf17c11 */ /* 0x000fe200080f16ff */
[----:B------:R-:W-:Y:S01]  /*1b50*/  VOTEU.ALL UP1, P3 ;  /* 0x0000000000ff7886 */ /* 0x000fe20001820000 */
[----:B------:R-:W-:Y:S01]  /*1b60*/  ISETP.GE.U32.AND P0, PT, R10, 0x7fffffdc, PT ;  /* 0x7fffffdc0a00780c */ /* 0x000fe20003f06070 */
[C---:B------:R-:W-:Y:S01]  /*1b70*/  IMAD.SHL.U32 R233, R76.reuse, 0x2, RZ ;  /* 0x000000024ce97824 */ /* 0x040fe200078e00ff */
[----:B------:R-:W-:Y:S01]  /*1b80*/  IADD3 R10, PT, PT, R73, -0x6, RZ ;  /* 0xfffffffa490a7810 */ /* 0x000fe20007ffe0ff */
[----:B------:R-:W-:-:S04]  /*1b90*/  IMAD.WIDE R236, R76, 0x4, R240 ;  /* 0x000000044cec7825 */ /* 0x000fc800078e02f0 */
[----:B------:R-:W-:-:S04]  /*1ba0*/  IMAD.WIDE R234, R233, 0x4, R242 ;  /* 0x00000004e9ea7825 */ /* 0x000fc800078e02f2 */
[----:B------:R-:W-:Y:S02]  /*1bb0*/  IMAD R229, R76, 0x3, RZ ;  /* 0x000000034ce57824 */ /* 0x000fe400078e02ff */
[----:B------:R-:W-:Y:S01]  /*1bc0*/  IMAD.WIDE R232, R233, 0x4, R240 ;  /* 0x00000004e9e87825 */ /* 0x000fe200078e02f0 */
[----:B------:R-:W1:Y:S02]  /*1bd0*/  FENCE.VIEW.ASYNC.S ;  /* 0x00000000000073c6 */ /* 0x000e640000000000 */
[----:B-1----:R-:W1:Y:S02]  /*1be0*/  @!UP1 SYNCS.EXCH.64 URZ, [UR12], UR16 ;  /* 0x000000100cff95b2 */ /* 0x002e640008000100 */
[----:B-1----:R-:W-:Y:S01]  /*1bf0*/  BAR.SYNC.DEFER_BLOCKING 0x0 ;  /* 0x0000000000007b1d */ /* 0x002fe20000010000 */
[----:B------:R-:W-:-:S04]  /*1c00*/  IMAD.WIDE R230, R229, 0x4, R242 ;  /* 0x00000004e5e67825 */ /* 0x000fc800078e02f2 */
[----:B------:R-:W-:-:S04]  /*1c10*/  IMAD.WIDE R228, R229, 0x4, R240 ;  /* 0x00000004e5e47825 */ /* 0x000fc800078e02f0 */
[C---:B------:R-:W-:Y:S02]  /*1c20*/  IMAD.SHL.U32 R225, R76.reuse, 0x4, RZ ;  /* 0x000000044ce17824 */ /* 0x040fe400078e00ff */
[----:B------:R-:W-:Y:S02]  /*1c30*/  IMAD R221, R76, 0x5, RZ ;  /* 0x000000054cdd7824 */ /* 0x000fe400078e02ff */
[----:B------:R-:W-:-:S04]  /*1c40*/  IMAD.WIDE R226, R225, 0x4, R242 ;  /* 0x00000004e1e27825 */ /* 0x000fc800078e02f2 */
[----:B------:R-:W-:-:S04]  /*1c50*/  IMAD.WIDE R224, R225, 0x4, R240 ;  /* 0x00000004e1e07825 */ /* 0x000fc800078e02f0 */
[C---:B------:R-:W-:Y:S01]  /*1c60*/  IMAD.WIDE R222, R221.reuse, 0x4, R242 ;  /* 0x00000004ddde7825 */ /* 0x040fe200078e02f2 */
[----:B------:R1:W3:Y:S02]  /*1c70*/  @!UP2 SYNCS.EXCH.64 URZ, [UR10+0x2a008], UR4 ;  /* 0x02a008040affa5b2 */ /* 0x0002e40008000100 */
[----:B------:R-:W-:Y:S01]  /*1c80*/  @!PT LDS RZ, [RZ] ;  /* 0x00000000fffff984 */ /* 0x000fe20000000800 */
[----:B------:R-:W-:Y:S01]  /*1c90*/  @!PT LDS RZ, [RZ] ;  /* 0x00000000fffff984 */ /* 0x000fe20000000800 */
[----:B------:R-:W-:Y:S01]  /*1ca0*/  @!PT LDS RZ, [RZ] ;  /* 0x00000000fffff984 */ /* 0x000fe20000000800 */
[----:B---3--:R3:W-:Y:S01]  /*1cb0*/  LDGSTS.E [R217], desc[UR18][R242.64], !P5 ;  /* 0x00000000f2d97fae */ /* 0x0087e2000e9a1012 */
[----:B------:R-:W-:-:S03]  /*1cc0*/  IMAD.WIDE R220, R221, 0x4, R240 ;  /* 0x00000004dddc7825 */ /* 0x000fc600078e02f0 */
[----:B------:R4:W-:Y:S01]  /*1cd0*/  LDGSTS.E [R217+0x200], desc[UR18][R240.64], !P5 ;  /* 0x00200000f0d97fae */ /* 0x0009e2000e9a1012 */
[----:B------:R-:W-:Y:S01]  /*1ce0*/  ISETP.GE.U32.AND P5, PT, R10, 0x7fffffdb, PT ;  /* 0x7fffffdb0a00780c */ /* 0x000fe20003fa6070 */
[C---:B------:R-:W-:Y:S02]  /*1cf0*/  VIADD R10, R73.reuse, 0xfffffff9 ;  /* 0xfffffff9490a7836 */ /* 0x040fe40000000000 */
[----:B------:R5:W-:Y:S01]  /*1d00*/  LDGSTS.E [R217+0x400], desc[UR18][R238.64], !P1 ;  /* 0x00400000eed97fae */ /* 0x000be2000c9a1012 */
[C---:B------:R-:W-:Y:S02]  /*1d10*/  IMAD R79, R76.reuse, 0x6, RZ ;  /* 0x000000064c4f7824 */ /* 0x040fe400078e02ff */
[----:B------:R-:W-:Y:S01]  /*1d20*/  IMAD R83, R76, 0x7, RZ ;  /* 0x000000074c537824 */ /* 0x000fe200078e02ff */
[----:B------:R2:W-:Y:S01]  /*1d30*/  LDGSTS.E [R217+0x600], desc[UR18][R236.64], !P1 ;  /* 0x00600000ecd97fae */ /* 0x0005e2000c9a1012 */
[----:B------:R-:W-:Y:S01]  /*1d40*/  ISETP.GE.U32.AND P1, PT, R10, 0x7fffffda, PT ;  /* 0x7fffffda0a00780c */ /* 0x000fe20003f26070 */
[----:B------:R-:W-:Y:S01]  /*1d50*/  VIADD R10, R73, 0xfffffff8 ;  /* 0xfffffff8490a7836 */ /* 0x000fe20000000000 */
[----:B-1----:R-:W1:Y:S01]  /*1d60*/  LDCU UR4, c[0x0][0x3b0] ;  /* 0x00007600ff0477ac */ /* 0x002e620008000800 */
[----:B------:R1:W-:Y:S01]  /*1d70*/  LDGSTS.E [R217+0x800], desc[UR18][R234.64], !P2 ;  /* 0x00800000ead97fae */ /* 0x0003e2000d1a1012 */
[----:B------:R-:W-:-:S03]  /*1d80*/  IMAD.WIDE R74, R79, 0x4, R242 ;  /* 0x000000044f4a7825 */ /* 0x000fc600078e02f2 */
[----:B------:R1:W-:Y:S01]  /*1d90*/  LDGSTS.E [R217+0xa00], desc[UR18][R232.64], !P2 ;  /* 0x00a00000e8d97fae */ /* 0x0003e2000d1a1012 */
[----:B------:R-:W-:Y:S01]  /*1da0*/  ISETP.GE.U32.AND P2, PT, R10, 0x7fffffd9, PT ;  /* 0x7fffffd90a00780c */ /* 0x000fe20003f46070 */
[----:B------:R-:W-:Y:S01]  /*1db0*/  IMAD.WIDE R78, R79, 0x4, R240 ;  /* 0x000000044f4e7825 */ /* 0x000fe200078e02f0 */
[----:B------:R-:W-:Y:S01]  /*1dc0*/  IADD3 R10, PT, PT, R73, -0x9, RZ ;  /* 0xfffffff7490a7810 */ /* 0x000fe20007ffe0ff */
[----:B------:R1:W-:Y:S02]  /*1dd0*/  LDGSTS.E [R217+0xc00], desc[UR18][R230.64], !P4 ;  /* 0x00c00000e6d97fae */ /* 0x0003e4000e1a1012 */
[----:B------:R-:W-:Y:S02]  /*1de0*/  IMAD.WIDE R80, R83, 0x4, R242 ;  /* 0x0000000453507825 */ /* 0x000fe400078e02f2 */
[----:B------:R1:W-:Y:S01]  /*1df0*/  LDGSTS.E [R217+0xe00], desc[UR18][R228.64], !P4 ;  /* 0x00e00000e4d97fae */ /* 0x0003e2000e1a1012 */
[----:B------:R-:W-:Y:S01]  /*1e00*/  ISETP.GE.U32.AND P4, PT, R10, 0x7fffffd8, PT ;  /* 0x7fffffd80a00780c */ /* 0x000fe20003f86070 */
[----:B------:R-:W-:-:S02]  /*1e10*/  VIADD R10, R73, 0xfffffff6 ;  /* 0xfffffff6490a7836 */ /* 0x000fc40000000000 */
[----:B------:R1:W-:Y:S01]  /*1e20*/  LDGSTS.E [R217+0x1000], desc[UR18][R226.64], !P0 ;  /* 0x01000000e2d97fae */ /* 0x0003e2000c1a1012 */
[----:B------:R-:W-:-:S03]  /*1e30*/  IMAD.WIDE R82, R83, 0x4, R240 ;  /* 0x0000000453527825 */ /* 0x000fc600078e02f0 */
[----:B------:R1:W-:Y:S01]  /*1e40*/  LDGSTS.E [R217+0x1200], desc[UR18][R224.64], !P0 ;  /* 0x01200000e0d97fae */ /* 0x0003e2000c1a1012 */
[----:B------:R-:W-:Y:S01]  /*1e50*/  ISETP.GE.U32.AND P0, PT, R10, 0x7fffffd7, PT ;  /* 0x7fffffd70a00780c */ /* 0x000fe20003f06070 */
[C---:B------:R-:W-:Y:S02]  /*1e60*/  VIADD R10, R73.reuse, 0xfffffff5 ;  /* 0xfffffff5490a7836 */ /* 0x040fe40000000000 */
[----:B------:R1:W-:Y:S01]  /*1e70*/  LDGSTS.E [R217+0x1400], desc[UR18][R222.64], !P5 ;  /* 0x01400000ded97fae */ /* 0x0003e2000e9a1012 */
[C---:B------:R-:W-:Y:S02]  /*1e80*/  IMAD.SHL.U32 R87, R76.reuse, 0x8, RZ ;  /* 0x000000084c577824 */ /* 0x040fe400078e00ff */
[----:B------:R-:W-:Y:S01]  /*1e90*/  IMAD R91, R76, 0x9, RZ ;  /* 0x000000094c5b7824 */ /* 0x000fe200078e02ff */
[----:B------:R1:W-:Y:S01]  /*1ea0*/  LDGSTS.E [R217+0x1600], desc[UR18][R220.64], !P5 ;  /* 0x01600000dcd97fae */ /* 0x0003e2000e9a1012 */
[----:B------:R-:W-:Y:S01]  /*1eb0*/  ISETP.GE.U32.AND P5, PT, R10, 0x7fffffd6, PT ;  /* 0x7fffffd60a00780c */ /* 0x000fe20003fa6070 */
[----:B------:R-:W-:-:S02]  /*1ec0*/  VIADD R10, R73, 0xfffffff4 ;  /* 0xfffffff4490a7836 */ /* 0x000fc40000000000 */
        /* <DEDUP_REMOVED lines=15> */
[----:B------:R-:W-:Y:S02]  /*1fc0*/  VIADD R10, R73, 0xfffffff1 ;  /* 0xfffffff1490a7836 */ /* 0x000fe40000000000 */
[C---:B------:R-:W-:Y:S01]  /*1fd0*/  IMAD R95, R76.reuse, 0xa, RZ ;  /* 0x0000000a4c5f7824 */ /* 0x040fe200078e02ff */
[----:B------:R1:W-:Y:S01]  /*1fe0*/  LDGSTS.E [R217+0x2400], desc[UR18][R88.64], !P0 ;  /* 0x0240000058d97fae */ /* 0x0003e2000c1a1012 */
[----:B------:R-:W-:Y:S02]  /*1ff0*/  IMAD R99, R76, 0xb, RZ ;  /* 0x0000000b4c637824 */ /* 0x000fe400078e02ff */
[----:B------:R-:W-:Y:S01]  /*2000*/  IMAD.WIDE R92, R95, 0x4, R242 ;  /* 0x000000045f5c7825 */ /* 0x000fe200078e02f2 */
[----:B------:R1:W-:Y:S01]  /*2010*/  LDGSTS.E [R217+0x2600], desc[UR18][R90.64], !P0 ;  /* 0x026000005ad97fae */ /* 0x0003e2000c1a1012 */
[----:B------:R-:W-:-:S02]  /*2020*/  ISETP.GE.U32.AND P0, PT, R10, 0x7fffffd2, PT ;  /* 0x7fffffd20a00780c */ /* 0x000fc40003f06070 */
[----:B------:R-:W-:Y:S01]  /*2030*/  IMAD.WIDE R94, R95, 0x4, R240 ;  /* 0x000000045f5e7825 */ /* 0x000fe200078e02f0 */
[----:B------:R1:W-:Y:S03]  /*2040*/  LDGSTS.E [R217+0x2800], desc[UR18][R92.64], !P5 ;  /* 0x028000005cd97fae */ /* 0x0003e6000e9a1012 */
[----:B------:R-:W-:Y:S01]  /*2050*/  VIADD R10, R73, 0xfffffff0 ;  /* 0xfffffff0490a7836 */ /* 0x000fe20000000000 */
[----:B------:R1:W-:Y:S01]  /*2060*/  LDGSTS.E [R217+0x2a00], desc[UR18][R94.64], !P5 ;  /* 0x02a000005ed97fae */ /* 0x0003e2000e9a1012 */
[----:B------:R-:W-:-:S03]  /*2070*/  IMAD.WIDE R96, R99, 0x4, R242 ;  /* 0x0000000463607825 */ /* 0x000fc600078e02f2 */
[----:B------:R-:W-:Y:S01]  /*2080*/  ISETP.GE.U32.AND P5, PT, R10, 0x7fffffd1, PT ;  /* 0x7fffffd10a00780c */ /* 0x000fe20003fa6070 */
[----:B------:R-:W-:Y:S01]  /*2090*/  IMAD.WIDE R98, R99, 0x4, R240 ;  /* 0x0000000463627825 */ /* 0x000fe200078e02f0 */
[----:B------:R-:W-:Y:S01]  /*20a0*/  IADD3 R10, PT, PT, R73, -0x11, RZ ;  /* 0xffffffef490a7810 */ /* 0x000fe20007ffe0ff */
[----:B------:R1:W-:Y:S02]  /*20b0*/  LDGSTS.E [R217+0x2c00], desc[UR18][R96.64], !P1 ;  /* 0x02c0000060d97fae */ /* 0x0003e4000c9a1012 */
[----:B------:R-:W-:Y:S02]  /*20c0*/  IMAD R103, R76, 0xc, RZ ;  /* 0x0000000c4c677824 */ /* 0x000fe400078e02ff */
[----:B------:R1:W-:Y:S01]  /*20d0*/  LDGSTS.E [R217+0x2e00], desc[UR18][R98.64], !P1 ;  /* 0x02e0000062d97fae */ /* 0x0003e2000c9a1012 */
[----:B------:R-:W-:Y:S01]  /*20e0*/  ISETP.GE.U32.AND P1, PT, R10, 0x7fffffd0, PT ;  /* 0x7fffffd00a00780c */ /* 0x000fe20003f26070 */
[----:B------:R-:W-:-:S04]  /*20f0*/  IMAD.WIDE R100, R103, 0x4, R242 ;  /* 0x0000000467647825 */ /* 0x000fc800078e02f2 */
[----:B------:R-:W-:Y:S01]  /*2100*/  IMAD.WIDE R102, R103, 0x4, R240 ;  /* 0x0000000467667825 */ /* 0x000fe200078e02f0 */
[----:B------:R1:W-:Y:S03]  /*2110*/  LDGSTS.E [R217+0x3000], desc[UR18][R100.64], !P2 ;  /* 0x0300000064d97fae */ /* 0x0003e6000d1a1012 */
[----:B------:R-:W-:Y:S01]  /*2120*/  IMAD R107, R76, 0xd, RZ ;  /* 0x0000000d4c6b7824 */ /* 0x000fe200078e02ff */
[----:B------:R1:W-:Y:S01]  /*2130*/  LDGSTS.E [R217+0x3200], desc[UR18][R102.64], !P2 ;  /* 0x0320000066d97fae */ /* 0x0003e2000d1a1012 */
[----:B------:R-:W-:Y:S02]  /*2140*/  VIADD R10, R73, 0xffffffee ;  /* 0xffffffee490a7836 */ /* 0x000fe40000000000 */
[----:B------:R-:W-:-:S03]  /*2150*/  IMAD.WIDE R104, R107, 0x4, R242 ;  /* 0x000000046b687825 */ /* 0x000fc600078e02f2 */
[----:B------:R-:W-:Y:S01]  /*2160*/  ISETP.GE.U32.AND P2, PT, R10, 0x7fffffcf, PT ;  /* 0x7fffffcf0a00780c */ /* 0x000fe20003f46070 */
[----:B------:R-:W-:Y:S01]  /*2170*/  IMAD.WIDE R106, R107, 0x4, R240 ;  /* 0x000000046b6a7825 */ /* 0x000fe200078e02f0 */
[----:B------:R1:W-:Y:S03]  /*2180*/  LDGSTS.E [R217+0x3400], desc[UR18][R104.64], !P4 ;  /* 0x0340000068d97fae */ /* 0x0003e6000e1a1012 */
[----:B------:R-:W-:Y:S01]  /*2190*/  VIADD R10, R73, 0xffffffed ;  /* 0xffffffed490a7836 */ /* 0x000fe20000000000 */
[----:B------:R1:W-:Y:S01]  /*21a0*/  LDGSTS.E [R217+0x3600], desc[UR18][R106.64], !P4 ;  /* 0x036000006ad97fae */ /* 0x0003e2000e1a1012 */
[C---:B------:R-:W-:Y:S02]  /*21b0*/  IMAD R111, R76.reuse, 0xe, RZ ;  /* 0x0000000e4c6f7824 */ /* 0x040fe400078e02ff */
[----:B------:R-:W-:Y:S01]  /*21c0*/  IMAD R115, R76, 0xf, RZ ;  /* 0x0000000f4c737824 */ /* 0x000fe200078e02ff */
[----:B------:R-:W-:Y:S01]  /*21d0*/  ISETP.GE.U32.AND P4, PT, R10, 0x7fffffce, PT ;  /* 0x7fffffce0a00780c */ /* 0x000fe20003f86070 */
[----:B------:R-:W-:-:S04]  /*21e0*/  IMAD.WIDE R108, R111, 0x4, R242 ;  /* 0x000000046f6c7825 */ /* 0x000fc800078e02f2 */
        /* <DEDUP_REMOVED lines=9> */
[----:B------:R-:W-:Y:S02]  /*2280*/  IMAD.SHL.U32 R119, R76, 0x10, RZ ;  /* 0x000000104c777824 */ /* 0x000fe400078e00ff */
[----:B------:R1:W-:Y:S01]  /*2290*/  LDGSTS.E [R217+0x3e00], desc[UR18][R114.64], !P5 ;  /* 0x03e0000072d97fae */ /* 0x0003e2000e9a1012 */
[----:B------:R-:W-:Y:S01]  /*22a0*/  ISETP.GE.U32.AND P5, PT, R10, 0x7fffffcc, PT ;  /* 0x7fffffcc0a00780c */ /* 0x000fe20003fa6070 */
[----:B------:R-:W-:-:S04]  /*22b0*/  IMAD.WIDE R116, R119, 0x4, R242 ;  /* 0x0000000477747825 */ /* 0x000fc800078e02f2 */
        /* <DEDUP_REMOVED lines=58> */
[C---:B------:R-:W-:Y:S01]  /*2660*/  IMAD R187, R76.reuse, 0x19, RZ ;  /* 0x000000194cbb7824 */ /* 0x040fe200078e02ff */
[----:B------:R1:W-:Y:S01]  /*2670*/  LDGSTS.E [R217+0x6200], desc[UR18][R182.64], !P0 ;  /* 0x06200000b6d97fae */ /* 0x0003e2000c1a1012 */
[----:B------:R-:W-:Y:S02]  /*2680*/  VIADD R10, R73, 0xffffffe2 ;  /* 0xffffffe2490a7836 */ /* 0x000fe40000000000 */
[----:B------:R-:W-:Y:S02]  /*2690*/  IMAD R191, R76, 0x1a, RZ ;  /* 0x0000001a4cbf7824 */ /* 0x000fe400078e02ff */
[----:B------:R-:W-:Y:S01]  /*26a0*/  IMAD.WIDE R184, R187, 0x4, R242 ;  /* 0x00000004bbb87825 */ /* 0x000fe200078e02f2 */
[----:B------:R-:W-:-:S02]  /*26b0*/  ISETP.GE.U32.AND P0, PT, R10, 0x7fffffc3, PT ;  /* 0x7fffffc30a00780c */ /* 0x000fc40003f06070 */
[----:B------:R-:W-:Y:S01]  /*26c0*/  IADD3 R10, PT, PT, R73, -0x1f, RZ ;  /* 0xffffffe1490a7810 */ /* 0x000fe20007ffe0ff */
[----:B------:R-:W-:Y:S01]  /*26d0*/  IMAD.WIDE R186, R187, 0x4, R240 ;  /* 0x00000004bbba7825 */ /* 0x000fe200078e02f0 */
[----:B------:R1:W-:Y:S03]  /*26e0*/  LDGSTS.E [R217+0x6400], desc[UR18][R184.64], !P5 ;  /* 0x06400000b8d97fae */ /* 0x0003e6000e9a1012 */
[C---:B------:R-:W-:Y:S01]  /*26f0*/  IMAD.WIDE R188, R191.reuse, 0x4, R242 ;  /* 0x00000004bfbc7825 */ /* 0x040fe200078e02f2 */
[----:B------:R1:W-:Y:S01]  /*2700*/  LDGSTS.E [R217+0x6600], desc[UR18][R186.64], !P5 ;  /* 0x06600000bad97fae */ /* 0x0003e2000e9a1012 */
[----:B------:R-:W-:Y:S02]  /*2710*/  ISETP.GE.U32.AND P5, PT, R10, 0x7fffffc2, PT ;  /* 0x7fffffc20a00780c */ /* 0x000fe40003fa6070 */
[----:B------:R-:W-:Y:S01]  /*2720*/  IMAD.WIDE R190, R191, 0x4, R240 ;  /* 0x00000004bfbe7825 */ /* 0x000fe200078e02f0 */
[----:B------:R1:W-:Y:S03]  /*2730*/  LDGSTS.E [R217+0x6800], desc[UR18][R188.64], !P1 ;  /* 0x06800000bcd97fae */ /* 0x0003e6000c9a1012 */
[C---:B------:R-:W-:Y:S01]  /*2740*/  IMAD R195, R76.reuse, 0x1b, RZ ;  /* 0x0000001b4cc37824 */ /* 0x040fe200078e02ff */
[----:B------:R1:W-:Y:S01]  /*2750*/  LDGSTS.E [R217+0x6a00], desc[UR18][R190.64], !P1 ;  /* 0x06a00000bed97fae */ /* 0x0003e2000c9a1012 */
[----:B------:R-:W-:Y:S01]  /*2760*/  IMAD R205, R76, 0x1c, RZ ;  /* 0x0000001c4ccd7824 */ /* 0x000fe200078e02ff */
[----:B------:R-:W-:Y:S01]  /*2770*/  ISETP.GE.U32.AND P1, PT, R22, 0x7fffffc1, PT ;  /* 0x7fffffc11600780c */ /* 0x000fe20003f26070 */
[----:B------:R-:W-:-:S04]  /*2780*/  IMAD.WIDE R192, R195, 0x4, R242 ;  /* 0x00000004c3c07825 */ /* 0x000fc800078e02f2 */
[----:B------:R-:W-:Y:S01]  /*2790*/  IMAD R207, R76, 0x1d, RZ ;  /* 0x0000001d4ccf7824 */ /* 0x000fe200078e02ff */
[----:B------:R1:W-:Y:S01]  /*27a0*/  LDGSTS.E [R217+0x6c00], desc[UR18][R192.64], !P2 ;  /* 0x06c00000c0d97fae */ /* 0x0003e2000d1a1012 */
[----:B------:R-:W-:-:S04]  /*27b0*/  IMAD.WIDE R194, R195, 0x4, R240 ;  /* 0x00000004c3c27825 */ /* 0x000fc800078e02f0 */
[C---:B------:R-:W-:Y:S01]  /*27c0*/  IMAD.WIDE R196, R205.reuse, 0x4, R242 ;  /* 0x00000004cdc47825 */ /* 0x040fe200078e02f2 */
[----:B------:R1:W-:Y:S03]  /*27d0*/  LDGSTS.E [R217+0x6e00], desc[UR18][R194.64], !P2 ;  /* 0x06e00000c2d97fae */ /* 0x0003e6000d1a1012 */
[----:B------:R-:W-:Y:S01]  /*27e0*/  IMAD R209, R76, 0x1e, RZ ;  /* 0x0000001e4cd17824 */ /* 0x000fe200078e02ff */
[----:B------:R1:W-:Y:S01]  /*27f0*/  LDGSTS.E [R217+0x7000], desc[UR18][R196.64], !P4 ;  /* 0x07000000c4d97fae */ /* 0x0003e2000e1a1012 */
[----:B------:R-:W-:-:S04]  /*2800*/  IMAD.WIDE R204, R205, 0x4, R240 ;  /* 0x00000004cdcc7825 */ /* 0x000fc800078e02f0 */
[----:B------:R-:W-:Y:S01]  /*2810*/  IMAD.WIDE R198, R207, 0x4, R242 ;  /* 0x00000004cfc67825 */ /* 0x000fe200078e02f2 */
[----:B------:R1:W-:Y:S03]  /*2820*/  LDGSTS.E [R217+0x7200], desc[UR18][R204.64], !P4 ;  /* 0x07200000ccd97fae */ /* 0x0003e6000e1a1012 */
[----:B------:R-:W-:Y:S01]  /*2830*/  IMAD R216, R46, R77, RZ ;  /* 0x0000004d2ed87224 */ /* 0x000fe200078e02ff */
[----:B------:R1:W-:Y:S01]  /*2840*/  LDGSTS.E [R217+0x7400], desc[UR18][R198.64], !P0 ;  /* 0x07400000c6d97fae */ /* 0x0003e2000c1a1012 */
[----:B------:R-:W-:Y:S01]  /*2850*/  IMAD R211, R76, 0x1f, RZ ;  /* 0x0000001f4cd37824 */ /* 0x000fe200078e02ff */
[----:B------:R-:W-:Y:S01]  /*2860*/  SHF.L.U32 R77, R77, 0x5, RZ ;  /* 0x000000054d4d7819 */ /* 0x000fe200000006ff */
[----:B------:R-:W-:Y:S01]  /*2870*/  IMAD.WIDE R206, R207, 0x4, R240 ;  /* 0x00000004cfce7825 */ /* 0x000fe200078e02f0 */
[----:B------:R-:W-:-:S03]  /*2880*/  LEA R244, P6, R216, UR22, 0x2 ;  /* 0x00000016d8f47c11 */ /* 0x000fc6000f8c10ff */
[----:B------:R-:W-:Y:S01]  /*2890*/  IMAD.WIDE R200, R209, 0x4, R242 ;  /* 0x00000004d1c87825 */ /* 0x000fe200078e02f2 */
[----:B------:R2:W-:Y:S01]  /*28a0*/  LDGSTS.E [R217+0x7600], desc[UR18][R206.64], !P0 ;  /* 0x07600000ced97fae */ /* 0x0005e2000c1a1012 */
[----:B------:R-:W-:Y:S02]  /*28b0*/  ISETP.GT.AND P0, PT, R45, 0x1f, PT ;  /* 0x0000001f2d00780c */ /* 0x000fe40003f04270 */
[----:B------:R-:W-:Y:S01]  /*28c0*/  IMAD.WIDE R208, R209, 0x4, R240 ;  /* 0x00000004d1d07825 */ /* 0x000fe200078e02f0 */
[----:B------:R2:W-:Y:S01]  /*28d0*/  LDGSTS.E [R217+0x7800], desc[UR18][R200.64], !P5 ;  /* 0x07800000c8d97fae */ /* 0x0005e2000e9a1012 */
[----:B------:R-:W-:Y:S02]  /*28e0*/  LEA.HI.X.SX32 R32, R216, UR23, 0x2, P6 ;  /* 0x00000017d8207c11 */ /* 0x000fe4000b0f16ff */
[----:B------:R-:W-:Y:S01]  /*28f0*/  IMAD.WIDE R202, R211, 0x4, R242 ;  /* 0x00000004d3ca7825 */ /* 0x000fe200078e02f2 */
[----:B------:R2:W-:Y:S01]  /*2900*/  LDGSTS.E [R217+0x7a00], desc[UR18][R208.64], !P5 ;  /* 0x07a00000d0d97fae */ /* 0x0005e2000e9a1012 */
[----:B------:R-:W-:-:S02]  /*2910*/  ISETP.GE.AND P5, PT, R46, R73, PT ;  /* 0x000000492e00720c */ /* 0x000fc40003fa6270 */
[----:B-1----:R-:W-:Y:S01]  /*2920*/  IMAD R14, R14, UR4, RZ ;  /* 0x000000040e0e7c24 */ /* 0x002fe2000f8e02ff */
[----:B------:R1:W-:Y:S01]  /*2930*/  LDGSTS.E [R217+0x7c00], desc[UR18][R202.64], !P1 ;  /* 0x07c00000cad97fae */ /* 0x0003e2000c9a1012 */
[----:B------:R-:W-:Y:S01]  /*2940*/  IMAD.WIDE R210, R211, 0x4, R240 ;  /* 0x00000004d3d27825 */ /* 0x000fe200078e02f0 */
[----:B------:R-:W-:Y:S02]  /*2950*/  SEL R22, RZ, 0x4, !P0 ;  /* 0x00000004ff167807 */ /* 0x000fe40004000000 */
[C---:B------:R-:W-:Y:S01]  /*2960*/  LEA R28, P6, R14.reuse, R244, 0x2 ;  /* 0x000000f40e1c7211 */ /* 0x040fe200078c10ff */
[----:B------:R-:W-:Y:S01]  /*2970*/  IMAD R17, R17, UR4, RZ ;  /* 0x0000000411117c24 */ /* 0x000fe2000f8e02ff */
[----:B------:R1:W-:Y:S01]  /*2980*/  LDGSTS.E [R217+0x7e00], desc[UR18][R210.64], !P1 ;  /* 0x07e00000d2d97fae */ /* 0x0003e2000c9a1012 */
[----:B------:R-:W-:Y:S01]  /*2990*/  IMAD R19, R19, UR4, RZ ;  /* 0x0000000413137c24 */ /* 0x000fe2000f8e02ff */
[----:B------:R-:W-:Y:S01]  /*29a0*/  LEA.HI.X.SX32 R29, R14, R32, 0x2, P6 ;  /* 0x000000200e1d7211 */ /* 0x000fe200030f16ff */
[----:B------:R-:W-:Y:S01]  /*29b0*/  IMAD R11, R11, UR4, RZ ;  /* 0x000000040b0b7c24 */ /* 0x000fe2000f8e02ff */
[-C--:B------:R-:W-:Y:S01]  /*29c0*/  LEA R26, P1, R17, R244.reuse, 0x2 ;  /* 0x000000f4111a7211 */ /* 0x080fe200078210ff */
[----:B------:R-:W-:Y:S01]  /*29d0*/  IMAD R13, R13, UR4, RZ ;  /* 0x000000040d0d7c24 */ /* 0x000fe2000f8e02ff */
[----:B------:R-:W-:Y:S01]  /*29e0*/  SEL R31, R22, RZ, !P5 ;  /* 0x000000ff161f7207 */ /* 0x000fe20006800000 */
[----:B------:R-:W-:Y:S01]  /*29f0*/  IMAD R9, R9, UR4, RZ ;  /* 0x0000000409097c24 */ /* 0x000fe2000f8e02ff */
[----:B------:R-:W-:Y:S01]  /*2a00*/  LEA R24, P6, R19, R244, 0x2 ;  /* 0x000000f413187211 */ /* 0x000fe200078c10ff */
[----:B------:R-:W-:Y:S01]  /*2a10*/  IMAD R39, R15, UR4, RZ ;  /* 0x000000040f277c24 */ /* 0x000fe2000f8e02ff */
[----:B------:R-:W-:Y:S01]  /*2a20*/  LEA.HI.X.SX32 R27, R17, R32, 0x2, P1 ;  /* 0x00000020111b7211 */ /* 0x000fe200008f16ff */
[----:B------:R-:W-:Y:S01]  /*2a30*/  VIADD R10, R73, 0xffffffdf ;  /* 0xffffffdf490a7836 */ /* 0x000fe20000000000 */
[----:B------:R-:W-:Y:S01]  /*2a40*/  LEA R22, P1, R11, R244, 0x2 ;  /* 0x000000f40b167211 */ /* 0x000fe200078210ff */
[----:B------:R-:W-:Y:S01]  /*2a50*/  VIADD R21, R73, 0xffffffdd ;  /* 0xffffffdd49157836 */ /* 0x000fe20000000000 */
[----:B------:R-:W-:Y:S01]  /*2a60*/  LEA.HI.X.SX32 R25, R19, R32, 0x2, P6 ;  /* 0x0000002013197211 */ /* 0x000fe200030f16ff */
[----:B------:R-:W-:Y:S01]  /*2a70*/  IMAD R37, R20, UR4, RZ ;  /* 0x0000000414257c24 */ /* 0x000fe2000f8e02ff */
[----:B------:R-:W-:Y:S01]  /*2a80*/  LEA R20, P6, R13, R244, 0x2 ;  /* 0x000000f40d147211 */ /* 0x000fe200078c10ff */
[----:B------:R-:W-:Y:S01]  /*2a90*/  IMAD R38, R18, UR4, RZ ;  /* 0x0000000412267c24 */ /* 0x000fe2000f8e02ff */
[----:B------:R-:W-:Y:S01]  /*2aa0*/  LEA.HI.X.SX32 R23, R11, R32, 0x2, P1 ;  /* 0x000000200b177211 */ /* 0x000fe200008f16ff */
[----:B------:R-:W-:Y:S01]  /*2ab0*/  IMAD R8, R8, UR4, RZ ;  /* 0x0000000408087c24 */ /* 0x000fe2000f8e02ff */
[----:B------:R1:W-:Y:S01]  /*2ac0*/  STL [R1+0x9c], R14 ;  /* 0x00009c0e01007387 */ /* 0x0003e20000100800 */
[----:B------:R-:W-:Y:S01]  /*2ad0*/  IMAD R7, R7, UR4, RZ ;  /* 0x0000000407077c24 */ /* 0x000fe2000f8e02ff */
[----:B------:R-:W-:Y:S01]  /*2ae0*/  LEA R18, P1, R9, R244, 0x2 ;  /* 0x000000f409127211 */ /* 0x000fe200078210ff */
[----:B------:R-:W-:Y:S01]  /*2af0*/  IMAD R36, R12, UR4, RZ ;  /* 0x000000040c247c24 */ /* 0x000fe2000f8e02ff */
[----:B------:R-:W-:Y:S01]  /*2b00*/  STL [R1+0x98], R39 ;  /* 0x0000982701007387 */ /* 0x000fe20000100800 */
[----:B------:R-:W-:Y:S01]  /*2b10*/  ISETP.GE.U32.AND P2, PT, R10, 0x7fffffc0, PT ;  /* 0x7fffffc00a00780c */ /* 0x000fe20003f46070 */
[----:B------:R-:W-:Y:S01]  /*2b20*/  VIADD R10, R73, 0xffffffde ;  /* 0xffffffde490a7836 */ /* 0x000fe20000000000 */
[----:B------:R-:W-:Y:S01]  /*2b30*/  ISETP.GE.U32.AND P5, PT, R21, 0x7fffffbe, PT ;  /* 0x7fffffbe1500780c */ /* 0x000fe20003fa6070 */
[----:B------:R-:W-:Y:S01]  /*2b40*/  STL [R1+0x94], R17 ;  /* 0x0000941101007387 */ /* 0x000fe20000100800 */
[----:B------:R-:W-:Y:S01]  /*2b50*/  LEA.HI.X.SX32 R21, R13, R32, 0x2, P6 ;  /* 0x000000200d157211 */ /* 0x000fe200030f16ff */
[----:B------:R-:W-:Y:S01]  /*2b60*/  IMAD R35, R6, UR4, RZ ;  /* 0x0000000406237c24 */ /* 0x000fe2000f8e02ff */
[----:B------:R-:W-:Y:S01]  /*2b70*/  LEA R250, P6, R8, R244, 0x2 ;  /* 0x000000f408fa7211 */ /* 0x000fe200078c10ff */
[----:B------:R2:W-:Y:S01]  /*2b80*/  STL [R1+0x8c], R19 ;  /* 0x00008c1301007387 */ /* 0x0005e20000100800 */
[----:B------:R-:W-:Y:S01]  /*2b90*/  ISETP.GE.U32.AND P4, PT, R10, 0x7fffffbf, PT ;  /* 0x7fffffbf0a00780c */ /* 0x000fe20003f86070 */
[----:B------:R-:W-:Y:S01]  /*2ba0*/  IMAD R34, R5, UR4, RZ ;  /* 0x0000000405227c24 */ /* 0x000fe2000f8e02ff */
[----:B------:R-:W-:Y:S01]  /*2bb0*/  LEA.HI.X.SX32 R251, R8, R32, 0x2, P6 ;  /* 0x0000002008fb7211 */ /* 0x000fe200030f16ff */
[----:B------:R-:W-:Y:S01]  /*2bc0*/  STL [R1+0x90], R38 ;  /* 0x0000902601007387 */ /* 0x000fe20000100800 */
[----:B------:R-:W-:Y:S01]  /*2bd0*/  LOP3.LUT R10, R16, 0x60, RZ, 0xc0, !PT ;  /* 0x00000060100a7812 */ /* 0x000fe200078ec0ff */
[----:B------:R-:W-:Y:S01]  /*2be0*/  IMAD R33, R4, UR4, RZ ;  /* 0x0000000404217c24 */ /* 0x000fe2000f8e02ff */
[----:B-1----:R-:W-:Y:S01]  /*2bf0*/  LEA R14, P6, R39, R244, 0x2 ;  /* 0x000000f4270e7211 */ /* 0x002fe200078c10ff */
[----:B------:R-:W-:Y:S01]  /*2c00*/  STL [R1+0x88], R37 ;  /* 0x0000882501007387 */ /* 0x000fe20000100800 */
[----:B------:R-:W-:Y:S01]  /*2c10*/  SHF.R.U32.HI R69, RZ, 0x1, R10 ;  /* 0x00000001ff457819 */ /* 0x000fe2000001160a */
[----:B------:R-:W-:Y:S01]  /*2c20*/  IMAD R219, R219, UR4, RZ ;  /* 0x00000004dbdb7c24 */ /* 0x000fe2000f8e02ff */
[----:B--2---:R-:W-:Y:S01]  /*2c30*/  LEA.HI.X.SX32 R19, R9, R32, 0x2, P1 ;  /* 0x0000002009137211 */ /* 0x004fe200008f16ff */
[----:B------:R1:W-:Y:S01]  /*2c40*/  STL [R1+0x84], R11 ;  /* 0x0000840b01007387 */ /* 0x0003e20000100800 */
[----:B------:R-:W-:Y:S01]  /*2c50*/  LEA R246, P1, R7, R244, 0x2 ;  /* 0x000000f407f67211 */ /* 0x000fe200078210ff */
[----:B------:R-:W-:Y:S01]  /*2c60*/  VIADD R17, R73, 0xffffffdc ;  /* 0xffffffdc49117836 */ /* 0x000fe20000000000 */
[-C--:B------:R-:W-:Y:S01]  /*2c70*/  LEA.HI.X.SX32 R15, R39, R32.reuse, 0x2, P6 ;  /* 0x00000020270f7211 */ /* 0x080fe200030f16ff */
[----:B------:R-:W-:Y:S01]  /*2c80*/  STL [R1+0x80], R36 ;  /* 0x0000802401007387 */ /* 0x000fe20000100800 */
[----:B------:R-:W-:Y:S01]  /*2c90*/  LEA.HI.X.SX32 R247, R7, R32, 0x2, P1 ;  /* 0x0000002007f77211 */ /* 0x000fe200008f16ff */
[----:B------:R-:W-:Y:S01]  /*2ca0*/  IMAD.SHL.U32 R215, R76, 0x20, RZ ;  /* 0x000000204cd77824 */ /* 0x000fe200078e00ff */
[-C--:B------:R-:W-:Y:S01]  /*2cb0*/  LEA R12, P1, R38, R244.reuse, 0x2 ;  /* 0x000000f4260c7211 */ /* 0x080fe200078210ff */
[----:B------:R2:W-:Y:S01]  /*2cc0*/  STL [R1+0x7c], R13 ;  /* 0x00007c0d01007387 */ /* 0x0005e20000100800 */
[----:B------:R-:W-:Y:S01]  /*2cd0*/  LEA R10, P6, R37, R244, 0x2 ;  /* 0x000000f4250a7211 */ /* 0x000fe200078c10ff */
[----:B---3--:R-:W-:Y:S01]  /*2ce0*/  IMAD.WIDE R242, R215, 0x4, R242 ;  /* 0x00000004d7f27825 */ /* 0x008fe200078e02f2 */
[----:B------:R-:W-:Y:S01]  /*2cf0*/  LOP3.LUT R69, R70, R69, RZ, 0x3c, !PT ;  /* 0x0000004546457212 */ /* 0x000fe200078e3cff */
[----:B------:R-:W-:Y:S01]  /*2d00*/  STL [R1+0x74], R9 ;  /* 0x0000740901007387 */ /* 0x000fe20000100800 */
[----:B-1----:R-:W-:Y:S01]  /*2d10*/  LEA.HI.X.SX32 R11, R37, R32, 0x2, P6 ;  /* 0x00000020250b7211 */ /* 0x002fe200030f16ff */
[----:B----4-:R-:W-:Y:S01]  /*2d20*/  IMAD.WIDE R240, R215, 0x4, R240 ;  /* 0x00000004d7f07825 */ /* 0x010fe200078e02f0 */
[----:B------:R-:W-:Y:S01]  /*2d30*/  LEA R6, P6, R35, R244, 0x2 ;  /* 0x000000f423067211 */ /* 0x000fe200078c10ff */
[----:B------:R1:W-:Y:S01]  /*2d40*/  STL [R1+0x6c], R8 ;  /* 0x00006c0801007387 */ /* 0x0003e20000100800 */
[----:B--2---:R-:W-:Y:S01]  /*2d50*/  LEA.HI.X.SX32 R13, R38, R32, 0x2, P1 ;  /* 0x00000020260d7211 */ /* 0x004fe200008f16ff */
[----:B------:R-:W-:-:S02]  /*2d60*/  VIADD R214, R69, UR10 ;  /* 0x0000000a45d67c36 */ /* 0x000fc40008000000 */
[----:B------:R2:W-:Y:S01]  /*2d70*/  STL [R1+0x64], R7 ;  /* 0x0000640701007387 */ /* 0x0005e20000100800 */
[----:B-----5:R-:W-:-:S03]  /*2d80*/  IMAD.WIDE R238, R215, 0x4, R238 ;  /* 0x00000004d7ee7825 */ /* 0x020fc600078e02ee */
[----:B------:R-:W-:Y:S01]  /*2d90*/  STL [R1+0x78], R35 ;  /* 0x0000782301007387 */ /* 0x000fe20000100800 */
[C---:B------:R-:W-:Y:S01]  /*2da0*/  IMAD.WIDE R236, R215.reuse, 0x4, R236 ;  /* 0x00000004d7ec7825 */ /* 0x040fe200078e02ec */
[C---:B-1----:R-:W-:Y:S02]  /*2db0*/  LEA R8, P1, R36.reuse, R244, 0x2 ;  /* 0x000000f424087211 */ /* 0x042fe400078210ff */
[----:B------:R-:W-:Y:S01]  /*2dc0*/  STL [R1+0x70], R34 ;  /* 0x0000702201007387 */ /* 0x000fe20000100800 */
[----:B------:R-:W-:Y:S01]  /*2dd0*/  IMAD.WIDE R234, R215, 0x4, R234 ;  /* 0x00000004d7ea7825 */ /* 0x000fe200078e02ea */
[----:B------:R-:W-:Y:S02]  /*2de0*/  LEA.HI.X.SX32 R9, R36, R32, 0x2, P1 ;  /* 0x0000002024097211 */ /* 0x000fe400008f16ff */
[C---:B------:R-:W-:Y:S01]  /*2df0*/  LEA R4, P1, R34.reuse, R244, 0x2 ;  /* 0x000000f422047211 */ /* 0x040fe200078210ff */
[----:B------:R1:W-:Y:S01]  /*2e00*/  STL [R1+0x68], R33 ;  /* 0x0000682101007387 */ /* 0x0003e20000100800 */
[----:B--2---:R-:W-:Y:S01]  /*2e10*/  LEA.HI.X.SX32 R7, R35, R32, 0x2, P6 ;  /* 0x0000002023077211 */ /* 0x004fe200030f16ff */
[----:B------:R-:W-:Y:S01]  /*2e20*/  IMAD.WIDE R232, R215, 0x4, R232 ;  /* 0x00000004d7e87825 */ /* 0x000fe200078e02e8 */
[----:B------:R-:W-:Y:S01]  /*2e30*/  LEA R248, P6, R33, R244, 0x2 ;  /* 0x000000f421f87211 */ /* 0x000fe200078c10ff */
[----:B------:R-:W0:Y:S01]  /*2e40*/  LDGDEPBAR ;  /* 0x00000000000079af */ /* 0x000e220000000000 */
[----:B------:R-:W-:Y:S01]  /*2e50*/  LEA.HI.X.SX32 R5, R34, R32, 0x2, P1 ;  /* 0x0000002022057211 */ /* 0x000fe200008f16ff */
[----:B------:R-:W-:Y:S01]  /*2e60*/  IMAD.WIDE R230, R215, 0x4, R230 ;  /* 0x00000004d7e67825 */ /* 0x000fe200078e02e6 */
[----:B------:R-:W-:-:S02]  /*2e70*/  LEA R244, P1, R219, R244, 0x2 ;  /* 0x000000f4dbf47211 */ /* 0x000fc400078210ff */
[-C--:B------:R-:W-:Y:S01]  /*2e80*/  LEA.HI.X.SX32 R249, R33, R32.reuse, 0x2, P6 ;  /* 0x0000002021f97211 */ /* 0x080fe200030f16ff */
[----:B------:R-:W-:Y:S01]  /*2e90*/  IMAD.WIDE R228, R215, 0x4, R228 ;  /* 0x00000004d7e47825 */ /* 0x000fe200078e02e4 */
[----:B------:R-:W-:Y:S02]  /*2ea0*/  LEA.HI.X.SX32 R245, R219, R32, 0x2, P1 ;  /* 0x00000020dbf57211 */ /* 0x000fe400008f16ff */
[----:B------:R-:W-:Y:S01]  /*2eb0*/  ISETP.NE.U32.AND P1, PT, R31, RZ, PT ;  /* 0x000000ff1f00720c */ /* 0x000fe20003f25070 */
[----:B------:R-:W-:Y:S01]  /*2ec0*/  IMAD.WIDE R226, R215, 0x4, R226 ;  /* 0x00000004d7e27825 */ /* 0x000fe200078e02e2 */
[----:B-1----:R-:W-:Y:S02]  /*2ed0*/  LOP3.LUT R33, R69, 0x40, RZ, 0x3c, !PT ;  /* 0x0000004045217812 */ /* 0x002fe400078e3cff */
[----:B------:R-:W-:Y:S01]  /*2ee0*/  ISETP.GE.U32.AND P6, PT, R17, 0x7fffffbd, PT ;  /* 0x7fffffbd1100780c */ /* 0x000fe20003fc6070 */
[----:B------:R-:W-:Y:S01]  /*2ef0*/  IMAD.WIDE R224, R215, 0x4, R224 ;  /* 0x00000004d7e07825 */ /* 0x000fe200078e02e0 */
[----:B------:R-:W-:-:S02]  /*2f00*/  IADD3 R17, PT, PT, R73, -0x25, RZ ;  /* 0xffffffdb49117810 */ /* 0x000fc40007ffe0ff */
[----:B------:R-:W-:Y:S01]  /*2f10*/  IADD3 R31, PT, PT, R73, -0x27, RZ ;  /* 0xffffffd9491f7810 */ /* 0x000fe20007ffe0ff */
[----:B------:R-:W-:Y:S01]  /*2f20*/  VIADD R213, R33, UR10 ;  /* 0x0000000a21d57c36 */ /* 0x000fe20008000000 */
[----:B------:R-:W-:Y:S01]  /*2f30*/  IADD3 R33, PT, PT, R73, -0x80, RZ ;  /* 0xffffff8049217810 */ /* 0x000fe20007ffe0ff */
[C---:B------:R-:W-:Y:S02]  /*2f40*/  IMAD.WIDE R222, R215.reuse, 0x4, R222 ;  /* 0x00000004d7de7825 */ /* 0x040fe400078e02de */
[----:B------:R1:W-:Y:S02]  /*2f50*/  LDGSTS.E [R214+0x20000], desc[UR18][R28.64], P1 ;  /* 0x200000001cd67fae */ /* 0x0003e400089a1012 */
[C---:B------:R-:W-:Y:S02]  /*2f60*/  IMAD.WIDE R220, R215.reuse, 0x4, R220 ;  /* 0x00000004d7dc7825 */ /* 0x040fe400078e02dc */
[----:B------:R2:W-:Y:S02]  /*2f70*/  LDGSTS.E [R214+0x20400], desc[UR18][R26.64], P1 ;  /* 0x204000001ad67fae */ /* 0x0005e400089a1012 */
[----:B------:R-:W-:-:S02]  /*2f80*/  IMAD.WIDE R74, R215, 0x4, R74 ;  /* 0x00000004d74a7825 */ /* 0x000fc400078e024a */
[----:B------:R3:W-:Y:S02]  /*2f90*/  LDGSTS.E [R214+0x20800], desc[UR18][R24.64], P1 ;  /* 0x2080000018d67fae */ /* 0x0007e400089a1012 */
        /* <DEDUP_REMOVED lines=24> */
[----:B------:R-:W-:Y:S02]  /*3120*/  IMAD.WIDE R102, R215, 0x4, R102 ;  /* 0x00000004d7667825 */ /* 0x000fe400078e0266 */
[----:B------:R1:W-:Y:S01]  /*3130*/  LDGSTS.E [R213+0x21e00], desc[UR18][R244.64], P1 ;  /* 0x21e00000f4d57fae */ /* 0x0003e200089a1012 */
[----:B------:R-:W-:Y:S01]  /*3140*/  ISETP.GE.U32.AND P1, PT, R17, 0x7fffffbc, PT ;  /* 0x7fffffbc1100780c */ /* 0x000fe20003f26070 */
[----:B------:R-:W-:Y:S02]  /*3150*/  VIADD R17, R73, 0xffffffda ;  /* 0xffffffda49117836 */ /* 0x000fe40000000000 */
[----:B------:R-:W0:Y:S01]  /*3160*/  LDGDEPBAR ;  /* 0x00000000000079af */ /* 0x000e220000000000 */
[C---:B------:R-:W-:Y:S01]  /*3170*/  IMAD.WIDE R104, R215.reuse, 0x4, R104 ;  /* 0x00000004d7687825 */ /* 0x040fe200078e0268 */
[----:B------:R-:W-:Y:S03]  /*3180*/  BAR.SYNC.DEFER_BLOCKING 0x0 ;  /* 0x0000000000007b1d */ /* 0x000fe60000010000 */
[----:B------:R-:W-:-:S04]  /*3190*/  IMAD.WIDE R106, R215, 0x4, R106 ;  /* 0x00000004d76a7825 */ /* 0x000fc800078e026a */
[----:B------:R-:W-:-:S04]  /*31a0*/  IMAD.WIDE R108, R215, 0x4, R108 ;  /* 0x00000004d76c7825 */ /* 0x000fc800078e026c */
[----:B------:R-:W-:-:S04]  /*31b0*/  IMAD.WIDE R110, R215, 0x4, R110 ;  /* 0x00000004d76e7825 */ /* 0x000fc800078e026e */
[----:B------:R-:W-:-:S04]  /*31c0*/  IMAD.WIDE R112, R215, 0x4, R112 ;  /* 0x00000004d7707825 */ /* 0x000fc800078e0270 */
[----:B------:R-:W-:-:S04]  /*31d0*/  IMAD.WIDE R114, R215, 0x4, R114 ;  /* 0x00000004d7727825 */ /* 0x000fc800078e0272 */
[C---:B------:R-:W-:Y:S01]  /*31e0*/  IMAD.WIDE R116, R215.reuse, 0x4, R116 ;  /* 0x00000004d7747825 */ /* 0x040fe200078e0274 */
[----:B------:R-:W-:Y:S01]  /*31f0*/  @!PT LDS RZ, [RZ] ;  /* 0x00000000fffff984 */ /* 0x000fe20000000800 */
[----:B------:R-:W-:Y:S01]  /*3200*/  @!PT LDS RZ, [RZ] ;  /* 0x00000000fffff984 */ /* 0x000fe20000000800 */
[----:B------:R-:W-:Y:S01]  /*3210*/  @!PT LDS RZ, [RZ] ;  /* 0x00000000fffff984 */ /* 0x000fe20000000800 */
[----:B------:R1:W-:Y:S03]  /*3220*/  LDGSTS.E [R217+0x8000], desc[UR18][R242.64], !P2 ;  /* 0x08000000f2d97fae */ /* 0x0003e6000d1a1012 */
[----:B------:R-:W-:Y:S01]  /*3230*/  IMAD.WIDE R118, R215, 0x4, R118 ;  /* 0x00000004d7767825 */ /* 0x000fe200078e0276 */
[----:B------:R1:W-:Y:S01]  /*3240*/  LDGSTS.E [R217+0x8200], desc[UR18][R240.64], !P2 ;  /* 0x08200000f0d97fae */ /* 0x0003e2000d1a1012 */
[----:B------:R-:W-:Y:S02]  /*3250*/  ISETP.GE.U32.AND P2, PT, R17, 0x7fffffbb, PT ;  /* 0x7fffffbb1100780c */ /* 0x000fe40003f46070 */
[----:B------:R-:W-:Y:S01]  /*3260*/  VIADD R17, R73, 0xffffffd8 ;  /* 0xffffffd849117836 */ /* 0x000fe20000000000 */
[----:B------:R1:W-:Y:S01]  /*3270*/  LDGSTS.E [R217+0x8400], desc[UR18][R238.64], !P4 ;  /* 0x08400000eed97fae */ /* 0x0003e2000e1a1012 */
[----:B------:R-:W-:-:S03]  /*3280*/  IMAD.WIDE R120, R215, 0x4, R120 ;  /* 0x00000004d7787825 */ /* 0x000fc600078e0278 */
[----:B------:R1:W-:Y:S01]  /*3290*/  LDGSTS.E [R217+0x8600], desc[UR18][R236.64], !P4 ;  /* 0x08600000ecd97fae */ /* 0x0003e2000e1a1012 */
[----:B------:R-:W-:Y:S01]  /*32a0*/  ISETP.GE.U32.AND P4, PT, R31, 0x7fffffba, PT ;  /* 0x7fffffba1f00780c */ /* 0x000fe20003f86070 */
[----:B------:R-:W-:Y:S02]  /*32b0*/  VIADD R31, R73, 0xffffffd7 ;  /* 0xffffffd7491f7836 */ /* 0x000fe40000000000 */
        /* <DEDUP_REMOVED lines=118> */
[C---:B------:R-:W-:Y:S02]  /*3a20*/  IMAD.WIDE R202, R215.reuse, 0x4, R202 ;  /* 0x00000004d7ca7825 */ /* 0x040fe400078e02ca */
[----:B------:R3:W-:Y:S02]  /*3a30*/  LDGSTS.E [R217+0xe400], desc[UR18][R184.64], !P2 ;  /* 0x0e400000b8d97fae */ /* 0x0007e4000d1a1012 */
[----:B------:R-:W-:Y:S02]  /*3a40*/  IMAD.WIDE R210, R215, 0x4, R210 ;  /* 0x00000004d7d27825 */ /* 0x000fe400078e02d2 */
[----:B------:R4:W-:Y:S01]  /*3a50*/  LDGSTS.E [R217+0xe600], desc[UR18][R186.64], !P2 ;  /* 0x0e600000bad97fae */ /* 0x0009e2000d1a1012 */
[----:B------:R-:W-:Y:S01]  /*3a60*/  ISETP.GE.U32.AND P2, PT, R31, 0x7fffffa2, PT ;  /* 0x7fffffa21f00780c */ /* 0x000fe20003f46070 */
[----:B-1----:R-:W-:Y:S01]  /*3a70*/  IMAD.WIDE R28, R77, 0x4, R28 ;  /* 0x000000044d1c7825 */ /* 0x002fe200078e021c */
[----:B------:R-:W-:Y:S01]  /*3a80*/  IADD3 R31, PT, PT, R73, -0x40, RZ ;  /* 0xffffffc0491f7810 */ /* 0x000fe20007ffe0ff */
[----:B------:R1:W-:Y:S02]  /*3a90*/  LDGSTS.E [R217+0xe800], desc[UR18][R188.64], !P4 ;  /* 0x0e800000bcd97fae */ /* 0x0003e4000e1a1012 */
[----:B--2---:R-:W-:-:S02]  /*3aa0*/  IMAD.WIDE R26, R77, 0x4, R26 ;  /* 0x000000044d1a7825 */ /* 0x004fc400078e021a */
[----:B------:R2:W-:Y:S01]  /*3ab0*/  LDGSTS.E [R217+0xea00], desc[UR18][R190.64], !P4 ;  /* 0x0ea00000bed97fae */ /* 0x0005e2000e1a1012 */
[----:B------:R-:W-:Y:S01]  /*3ac0*/  ISETP.GE.AND P4, PT, R46, R31, PT ;  /* 0x0000001f2e00720c */ /* 0x000fe20003f86270 */
[C---:B---3--:R-:W-:Y:S02]  /*3ad0*/  IMAD.WIDE R24, R77.reuse, 0x4, R24 ;  /* 0x000000044d187825 */ /* 0x048fe400078e0218 */
[----:B------:R3:W-:Y:S02]  /*3ae0*/  LDGSTS.E [R217+0xec00], desc[UR18][R192.64], !P5 ;  /* 0x0ec00000c0d97fae */ /* 0x0007e4000e9a1012 */
[----:B----4-:R-:W-:Y:S02]  /*3af0*/  IMAD.WIDE R22, R77, 0x4, R22 ;  /* 0x000000044d167825 */ /* 0x010fe400078e0216 */
[----:B------:R4:W-:Y:S01]  /*3b00*/  LDGSTS.E [R217+0xee00], desc[UR18][R194.64], !P5 ;  /* 0x0ee00000c2d97fae */ /* 0x0009e2000e9a1012 */
[----:B------:R-:W-:Y:S01]  /*3b10*/  ISETP.GE.U32.AND P5, PT, R31, 0x7fffffa1, PT ;  /* 0x7fffffa11f00780c */ /* 0x000fe20003fa6070 */
[----:B-----5:R-:W-:-:S02]  /*3b20*/  IMAD.WIDE R20, R77, 0x4, R20 ;  /* 0x000000044d147825 */ /* 0x020fc400078e0214 */
[----:B------:R5:W-:Y:S02]  /*3b30*/  LDGSTS.E [R217+0xf000], desc[UR18][R196.64], !P6 ;  /* 0x0f000000c4d97fae */ /* 0x000be4000f1a1012 */
[C---:B------:R-:W-:Y:S02]  /*3b40*/  IMAD.WIDE R18, R77.reuse, 0x4, R18 ;  /* 0x000000044d127825 */ /* 0x040fe400078e0212 */
[----:B------:R1:W-:Y:S02]  /*3b50*/  LDGSTS.E [R217+0xf200], desc[UR18][R204.64], !P6 ;  /* 0x0f200000ccd97fae */ /* 0x0003e4000f1a1012 */
[C---:B------:R-:W-:Y:S02]  /*3b60*/  IMAD.WIDE R250, R77.reuse, 0x4, R250 ;  /* 0x000000044dfa7825 */ /* 0x040fe400078e02fa */
[----:B------:R1:W-:Y:S02]  /*3b70*/  LDGSTS.E [R217+0xf400], desc[UR18][R198.64], !P1 ;  /* 0x0f400000c6d97fae */ /* 0x0003e4000c9a1012 */
[----:B------:R-:W-:-:S02]  /*3b80*/  IMAD.WIDE R246, R77, 0x4, R246 ;  /* 0x000000044df67825 */ /* 0x000fc400078e02f6 */
        /* <DEDUP_REMOVED lines=8> */
[----:B------:R1:W-:Y:S01]  /*3c10*/  LDGSTS.E [R217+0xfe00], desc[UR18][R210.64], !P5 ;  /* 0x0fe00000d2d97fae */ /* 0x0003e2000e9a1012 */
[----:B------:R-:W-:Y:S01]  /*3c20*/  ISETP.NE.U32.AND P5, PT, R30, RZ, PT ;  /* 0x000000ff1e00720c */ /* 0x000fe20003fa5070 */
[C---:B------:R-:W-:Y:S02]  /*3c30*/  IMAD.WIDE R6, R77.reuse, 0x4, R6 ;  /* 0x000000044d067825 */ /* 0x040fe400078e0206 */
[----:B------:R-:W0:Y:S02]  /*3c40*/  LDGDEPBAR ;  /* 0x00000000000079af */ /* 0x000e240000000000 */
[----:B------:R-:W-:-:S04]  /*3c50*/  IMAD.WIDE R4, R77, 0x4, R4 ;  /* 0x000000044d047825 */ /* 0x000fc800078e0204 */
[----:B------:R-:W-:-:S04]  /*3c60*/  IMAD.WIDE R248, R77, 0x4, R248 ;  /* 0x000000044df87825 */ /* 0x000fc800078e02f8 */
[----:B------:R1:W-:Y:S01]  /*3c70*/  LDGSTS.E [R214+0x22000], desc[UR18][R28.64], P5 ;  /* 0x220000001cd67fae */ /* 0x0003e2000a9a1012 */
[----:B------:R-:W-:-:S03]  /*3c80*/  IMAD.WIDE R244, R77, 0x4, R244 ;  /* 0x000000044df47825 */ /* 0x000fc600078e02f4 */
[----:B------:R1:W-:Y:S01]  /*3c90*/  LDGSTS.E [R214+0x22400], desc[UR18][R26.64], P5 ;  /* 0x224000001ad67fae */ /* 0x0003e2000a9a1012 */
[C---:B------:R-:W-:Y:S02]  /*3ca0*/  VIADD R17, R73.reuse, 0xffffffbf ;  /* 0xffffffbf49117836 */ /* 0x040fe40000000000 */
[C---:B------:R-:W-:Y:S01]  /*3cb0*/  VIADD R31, R73.reuse, 0xffffffbd ;  /* 0xffffffbd491f7836 */ /* 0x040fe20000000000 */
[----:B------:R1:W-:Y:S01]  /*3cc0*/  LDGSTS.E [R214+0x22800], desc[UR18][R24.64], P5 ;  /* 0x2280000018d67fae */ /* 0x0003e2000a9a1012 */
[----:B------:R-:W-:Y:S01]  /*3cd0*/  VIADD R30, R73, 0xffffffbb ;  /* 0xffffffbb491e7836 */ /* 0x000fe20000000000 */
[----:B------:R-:W-:Y:S01]  /*3ce0*/  ISETP.GE.U32.AND P6, PT, R17, 0x7fffffa0, PT ;  /* 0x7fffffa01100780c */ /* 0x000fe20003fc6070 */
[----:B------:R-:W-:Y:S01]  /*3cf0*/  VIADD R17, R73, 0xffffffbe ;  /* 0xffffffbe49117836 */ /* 0x000fe20000000000 */
[----:B------:R1:W-:Y:S01]  /*3d00*/  LDGSTS.E [R214+0x22c00], desc[UR18][R22.64], P5 ;  /* 0x22c0000016d67fae */ /* 0x0003e2000a9a1012 */
[----:B------:R-:W-:Y:S01]  /*3d10*/  ISETP.GE.U32.AND P2, PT, R31, 0x7fffff9e, PT ;  /* 0x7fffff9e1f00780c */ /* 0x000fe20003f46070 */
[----:B------:R-:W-:-:S02]  /*3d20*/  VIADD R31, R73, 0xffffffbc ;  /* 0xffffffbc491f7836 */ /* 0x000fc40000000000 */
[----:B------:R1:W-:Y:S01]  /*3d30*/  LDGSTS.E [R214+0x23000], desc[UR18][R20.64], P5 ;  /* 0x2300000014d67fae */ /* 0x0003e2000a9a1012 */
[----:B------:R-:W-:Y:S01]  /*3d40*/  ISETP.GE.U32.AND P1, PT, R17, 0x7fffff9f, PT ;  /* 0x7fffff9f1100780c */ /* 0x000fe20003f26070 */
[----:B------:R-:W-:Y:S01]  /*3d50*/  IMAD.WIDE R242, R215, 0x4, R242 ;  /* 0x00000004d7f27825 */ /* 0x000fe200078e02f2 */
[----:B------:R-:W-:Y:S01]  /*3d60*/  SEL R17, RZ, 0x4, P4 ;  /* 0x00000004ff117807 */ /* 0x000fe20002000000 */
[----:B------:R1:W-:Y:S01]  /*3d70*/  LDGSTS.E [R214+0x23400], desc[UR18][R18.64], P5 ;  /* 0x2340000012d67fae */ /* 0x0003e2000a9a1012 */
[----:B------:R-:W-:Y:S01]  /*3d80*/  ISETP.GT.AND P4, PT, R45, 0x5f, PT ;  /* 0x0000005f2d00780c */ /* 0x000fe20003f84270 */
[----:B------:R-:W-:Y:S02]  /*3d90*/  IMAD.WIDE R240, R215, 0x4, R240 ;  /* 0x00000004d7f07825 */ /* 0x000fe400078e02f0 */
[----:B------:R1:W-:Y:S01]  /*3da0*/  LDGSTS.E [R214+0x23800], desc[UR18][R250.64], P5 ;  /* 0x23800000fad67fae */ /* 0x0003e2000a9a1012 */
[----:B------:R-:W-:Y:S01]  /*3db0*/  SEL R17, R17, RZ, P4 ;  /* 0x000000ff11117207 */ /* 0x000fe20002000000 */
[----:B------:R-:W-:Y:S01]  /*3dc0*/  IMAD.WIDE R238, R215, 0x4, R238 ;  /* 0x00000004d7ee7825 */ /* 0x000fe200078e02ee */
[----:B------:R-:W-:Y:S01]  /*3dd0*/  ISETP.GE.U32.AND P4, PT, R31, 0x7fffff9d, PT ;  /* 0x7fffff9d1f00780c */ /* 0x000fe20003f86070 */
[----:B------:R1:W-:Y:S02]  /*3de0*/  LDGSTS.E [R214+0x23c00], desc[UR18][R246.64], P5 ;  /* 0x23c00000f6d67fae */ /* 0x0003e4000a9a1012 */
[----:B------:R-:W-:-:S02]  /*3df0*/  IMAD.WIDE R236, R215, 0x4, R236 ;  /* 0x00000004d7ec7825 */ /* 0x000fc400078e02ec */
[----:B------:R1:W-:Y:S02]  /*3e00*/  LDGSTS.E [R213+0x22200], desc[UR18][R14.64], P5 ;  /* 0x222000000ed57fae */ /* 0x0003e4000a9a1012 */
[----:B------:R-:W-:Y:S02]  /*3e10*/  VIADD R31, R73, 0xffffffb9 ;  /* 0xffffffb9491f7836 */ /* 0x000fe40000000000 */
[----:B------:R1:W-:Y:S01]  /*3e20*/  LDGSTS.E [R213+0x22600], desc[UR18][R12.64], P5 ;  /* 0x226000000cd57fae */ /* 0x0003e2000a9a1012 */
[----:B------:R-:W-:-:S03]  /*3e30*/  IMAD.WIDE R234, R215, 0x4, R234 ;  /* 0x00000004d7ea7825 */ /* 0x000fc600078e02ea */
        /* <DEDUP_REMOVED lines=111> */
[----:B------:R-:W-:Y:S01]  /*4530*/  IMAD.WIDE R126, R215, 0x4, R126 ;  /* 0x00000004d77e7825 */ /* 0x000fe200078e027e */
[----:B------:R-:W-:Y:S02]  /*4540*/  ISETP.GE.U32.AND P1, PT, R30, 0x7fffff8b, PT ;  /* 0x7fffff8b1e00780c */ /* 0x000fe40003f26070 */
[----:B------:R1:W-:Y:S01]  /*4550*/  LDGSTS.E [R217+0x14400], desc[UR18][R120.64], !P2 ;  /* 0x1440000078d97fae */ /* 0x0003e2000d1a1012 */
[----:B------:R-:W-:Y:S01]  /*4560*/  IADD3 R30, PT, PT, R73, -0x58, RZ ;  /* 0xffffffa8491e7810 */ /* 0x000fe20007ffe0ff */
[----:B------:R-:W-:Y:S02]  /*4570*/  IMAD.WIDE R128, R215, 0x4, R128 ;  /* 0x00000004d7807825 */ /* 0x000fe400078e0280 */
[----:B------:R1:W-:Y:S01]  /*4580*/  LDGSTS.E [R217+0x14600], desc[UR18][R122.64], !P2 ;  /* 0x146000007ad97fae */ /* 0x0003e2000d1a1012 */
[----:B------:R-:W-:Y:S01]  /*4590*/  ISETP.GE.U32.AND P2, PT, R31, 0x7fffff8a, PT ;  /* 0x7fffff8a1f00780c */ /* 0x000fe20003f46070 */
[----:B------:R-:W-:-:S02]  /*45a0*/  IMAD.WIDE R130, R215, 0x4, R130 ;  /* 0x00000004d7827825 */ /* 0x000fc400078e0282 */
[----:B------:R1:W-:Y:S02]  /*45b0*/  LDGSTS.E [R217+0x14800], desc[UR18][R124.64], !P4 ;  /* 0x148000007cd97fae */ /* 0x0003e4000e1a1012 */
[----:B------:R-:W-:Y:S02]  /*45c0*/  VIADD R31, R73, 0xffffffa7 ;  /* 0xffffffa7491f7836 */ /* 0x000fe40000000000 */
[----:B------:R1:W-:Y:S01]  /*45d0*/  LDGSTS.E [R217+0x14a00], desc[UR18][R126.64], !P4 ;  /* 0x14a000007ed97fae */ /* 0x0003e2000e1a1012 */
[C---:B------:R-:W-:Y:S01]  /*45e0*/  IMAD.WIDE R132, R215.reuse, 0x4, R132 ;  /* 0x00000004d7847825 */ /* 0x040fe200078e0284 */
[----:B------:R-:W-:Y:S02]  /*45f0*/  ISETP.GE.U32.AND P4, PT, R30, 0x7fffff89, PT ;  /* 0x7fffff891e00780c */ /* 0x000fe40003f86070 */
[----:B------:R1:W-:Y:S01]  /*4600*/  LDGSTS.E [R217+0x14c00], desc[UR18][R128.64], !P5 ;  /* 0x14c0000080d97fae */ /* 0x0003e2000e9a1012 */
[----:B------:R-:W-:-:S03]  /*4610*/  IMAD.WIDE R134, R215, 0x4, R134 ;  /* 0x00000004d7867825 */ /* 0x000fc600078e0286 */
[----:B------:R1:W-:Y:S01]  /*4620*/  LDGSTS.E [R217+0x14e00], desc[UR18][R130.64], !P5 ;  /* 0x14e0000082d97fae */ /* 0x0003e2000e9a1012 */
[----:B------:R-:W-:Y:S01]  /*4630*/  VIADD R30, R73, 0xffffffa6 ;  /* 0xffffffa6491e7836 */ /* 0x000fe20000000000 */
[----:B------:R-:W-:Y:S01]  /*4640*/  ISETP.GE.U32.AND P5, PT, R31, 0x7fffff88, PT ;  /* 0x7fffff881f00780c */ /* 0x000fe20003fa6070 */
[C---:B------:R-:W-:Y:S01]  /*4650*/  IMAD.WIDE R136, R215.reuse, 0x4, R136 ;  /* 0x00000004d7887825 */ /* 0x040fe200078e0288 */
        /* <DEDUP_REMOVED lines=8> */
[----:B------:R-:W-:Y:S01]  /*46e0*/  IMAD.WIDE R174, R215, 0x4, R174 ;  /* 0x00000004d7ae7825 */ /* 0x000fe200078e02ae */
[----:B------:R-:W-:Y:S02]  /*46f0*/  ISETP.GE.U32.AND P1, PT, R31, 0x7fffff86, PT ;  /* 0x7fffff861f00780c */ /* 0x000fe40003f26070 */
[C---:B------:R-:W-:Y:S01]  /*4700*/  IADD3 R31, PT, PT, R73.reuse, -0x5d, RZ ;  /* 0xffffffa3491f7810 */ /* 0x040fe20007ffe0ff */
[----:B------:R-:W-:Y:S01]  /*4710*/  VIADD R30, R73, 0xffffffa4 ;  /* 0xffffffa4491e7836 */ /* 0x000fe20000000000 */
[----:B------:R1:W-:Y:S01]  /*4720*/  LDGSTS.E [R217+0x15800], desc[UR18][R172.64], !P2 ;  /* 0x15800000acd97fae */ /* 0x0003e2000d1a1012 */
[----:B------:R-:W-:-:S03]  /*4730*/  IMAD.WIDE R176, R215, 0x4, R176 ;  /* 0x00000004d7b07825 */ /* 0x000fc600078e02b0 */
[----:B------:R1:W-:Y:S01]  /*4740*/  LDGSTS.E [R217+0x15a00], desc[UR18][R174.64], !P2 ;  /* 0x15a00000aed97fae */ /* 0x0003e2000d1a1012 */
[C---:B------:R-:W-:Y:S01]  /*4750*/  IMAD.WIDE R178, R215.reuse, 0x4, R178 ;  /* 0x00000004d7b27825 */ /* 0x040fe200078e02b2 */
[----:B------:R-:W-:Y:S02]  /*4760*/  ISETP.GE.U32.AND P2, PT, R30, 0x7fffff85, PT ;  /* 0x7fffff851e00780c */ /* 0x000fe40003f46070 */
[----:B------:R1:W-:Y:S01]  /*4770*/  LDGSTS.E [R217+0x15c00], desc[UR18][R176.64], !P4 ;  /* 0x15c00000b0d97fae */ /* 0x0003e2000e1a1012 */
[----:B------:R-:W-:-:S03]  /*4780*/  IMAD.WIDE R180, R215, 0x4, R180 ;  /* 0x00000004d7b47825 */ /* 0x000fc600078e02b4 */
[----:B------:R1:W-:Y:S01]  /*4790*/  LDGSTS.E [R217+0x15e00], desc[UR18][R178.64], !P4 ;  /* 0x15e00000b2d97fae */ /* 0x0003e2000e1a1012 */
[----:B------:R-:W-:Y:S01]  /*47a0*/  IMAD.WIDE R182, R215, 0x4, R182 ;  /* 0x00000004d7b67825 */ /* 0x000fe200078e02b6 */
[----:B------:R-:W-:Y:S02]  /*47b0*/  ISETP.GE.U32.AND P4, PT, R31, 0x7fffff84, PT ;  /* 0x7fffff841f00780c */ /* 0x000fe40003f86070 */
[----:B------:R1:W-:Y:S01]  /*47c0*/  LDGSTS.E [R217+0x16000], desc[UR18][R180.64], !P5 ;  /* 0x16000000b4d97fae */ /* 0x0003e2000e9a1012 */
[----:B------:R-:W-:Y:S02]  /*47d0*/  VIADD R30, R73, 0xffffffa2 ;  /* 0xffffffa2491e7836 */ /* 0x000fe40000000000 */
[C---:B------:R-:W-:Y:S01]  /*47e0*/  IMAD.WIDE R184, R215.reuse, 0x4, R184 ;  /* 0x00000004d7b87825 */ /* 0x040fe200078e02b8 */
[----:B------:R2:W-:Y:S02]  /*47f0*/  LDGSTS.E [R217+0x16200], desc[UR18][R182.64], !P5 ;  /* 0x16200000b6d97fae */ /* 0x0005e4000e9a1012 */
[----:B------:R-:W-:Y:S01]  /*4800*/  ISETP.GE.U32.AND P5, PT, R30, 0x7fffff83, PT ;  /* 0x7fffff831e00780c */ /* 0x000fe20003fa6070 */
[----:B------:R-:W-:Y:S01]  /*4810*/  IMAD.WIDE R186, R215, 0x4, R186 ;  /* 0x00000004d7ba7825 */ /* 0x000fe200078e02ba */
[----:B------:R3:W-:Y:S03]  /*4820*/  LDGSTS.E [R217+0x16400], desc[UR18][R184.64], !P6 ;  /* 0x16400000b8d97fae */ /* 0x0007e6000f1a1012 */
[----:B------:R-:W-:Y:S01]  /*4830*/  VIADD R31, R73, 0xffffffa1 ;  /* 0xffffffa1491f7836 */ /* 0x000fe20000000000 */
[----:B------:R4:W-:Y:S01]  /*4840*/  LDGSTS.E [R217+0x16600], desc[UR18][R186.64], !P6 ;  /* 0x16600000bad97fae */ /* 0x0009e2000f1a1012 */
[----:B-1----:R-:W-:-:S03]  /*4850*/  IMAD.WIDE R188, R215, 0x4, R188 ;  /* 0x00000004d7bc7825 */ /* 0x002fc600078e02bc */
[----:B------:R-:W-:Y:S01]  /*4860*/  ISETP.GE.U32.AND P6, PT, R31, 0x7fffff82, PT ;  /* 0x7fffff821f00780c */ /* 0x000fe20003fc6070 */
[C---:B--2---:R-:W-:Y:S01]  /*4870*/  IMAD.WIDE R190, R215.reuse, 0x4, R190 ;  /* 0x00000004d7be7825 */ /* 0x044fe200078e02be */
[----:B------:R1:W-:Y:S03]  /*4880*/  LDGSTS.E [R217+0x16800], desc[UR18][R188.64], !P1 ;  /* 0x16800000bcd97fae */ /* 0x0003e6000c9a1012 */
[C---:B---3--:R-:W-:Y:S01]  /*4890*/  IMAD.WIDE R192, R215.reuse, 0x4, R192 ;  /* 0x00000004d7c07825 */ /* 0x048fe200078e02c0 */
[----:B------:R2:W-:Y:S03]  /*48a0*/  LDGSTS.E [R217+0x16a00], desc[UR18][R190.64], !P1 ;  /* 0x16a00000bed97fae */ /* 0x0005e6000c9a1012 */
[C---:B----4-:R-:W-:Y:S01]  /*48b0*/  IMAD.WIDE R194, R215.reuse, 0x4, R194 ;  /* 0x00000004d7c27825 */ /* 0x050fe200078e02c2 */
[----:B------:R3:W-:Y:S03]  /*48c0*/  LDGSTS.E [R217+0x16c00], desc[UR18][R192.64], !P2 ;  /* 0x16c00000c0d97fae */ /* 0x0007e6000d1a1012 */
[C---:B-----5:R-:W-:Y:S01]  /*48d0*/  IMAD.WIDE R196, R215.reuse, 0x4, R196 ;  /* 0x00000004d7c47825 */ /* 0x060fe200078e02c4 */
[----:B------:R4:W-:Y:S03]  /*48e0*/  LDGSTS.E [R217+0x16e00], desc[UR18][R194.64], !P2 ;  /* 0x16e00000c2d97fae */ /* 0x0009e6000d1a1012 */
[C---:B------:R-:W-:Y:S01]  /*48f0*/  IMAD.WIDE R204, R215.reuse, 0x4, R204 ;  /* 0x00000004d7cc7825 */ /* 0x040fe200078e02cc */
[----:B------:R5:W-:Y:S03]  /*4900*/  LDGSTS.E [R217+0x17000], desc[UR18][R196.64], !P4 ;  /* 0x17000000c4d97fae */ /* 0x000be6000e1a1012 */
[----:B------:R-:W-:Y:S01]  /*4910*/  IMAD.WIDE R198, R215, 0x4, R198 ;  /* 0x00000004d7c67825 */ /* 0x000fe200078e02c6 */
[----:B------:R1:W-:Y:S03]  /*4920*/  LDGSTS.E [R217+0x17200], desc[UR18][R204.64], !P4 ;  /* 0x17200000ccd97fae */ /* 0x0003e6000e1a1012 */
[----:B------:R-:W-:Y:S01]  /*4930*/  VIADD R30, R73, 0xffffffa0 ;  /* 0xffffffa0491e7836 */ /* 0x000fe20000000000 */
[----:B------:R1:W-:Y:S01]  /*4940*/  LDGSTS.E [R217+0x17400], desc[UR18][R198.64], !P5 ;  /* 0x17400000c6d97fae */ /* 0x0003e2000e9a1012 */
[----:B------:R-:W-:-:S03]  /*4950*/  IMAD.WIDE R206, R215, 0x4, R206 ;  /* 0x00000004d7ce7825 */ /* 0x000fc600078e02ce */
[----:B------:R-:W-:Y:S01]  /*4960*/  ISETP.GE.U32.AND P1, PT, R30, 0x7fffff81, PT ;  /* 0x7fffff811e00780c */ /* 0x000fe20003f26070 */
[C---:B------:R-:W-:Y:S01]  /*4970*/  IMAD.WIDE R200, R215.reuse, 0x4, R200 ;  /* 0x00000004d7c87825 */ /* 0x040fe200078e02c8 */
[----:B------:R1:W-:Y:S01]  /*4980*/  LDGSTS.E [R217+0x17600], desc[UR18][R206.64], !P5 ;  /* 0x17600000ced97fae */ /* 0x0003e2000e9a1012 */
[----:B------:R-:W-:Y:S02]  /*4990*/  ISETP.GE.AND P2, PT, R46, R30, PT ;  /* 0x0000001e2e00720c */ /* 0x000fe40003f46270 */
[----:B------:R-:W-:Y:S01]  /*49a0*/  IMAD.WIDE R208, R215, 0x4, R208 ;  /* 0x00000004d7d07825 */ /* 0x000fe200078e02d0 */
[----:B------:R1:W-:Y:S01]  /*49b0*/  LDGSTS.E [R217+0x17800], desc[UR18][R200.64], !P6 ;  /* 0x17800000c8d97fae */ /* 0x0003e2000f1a1012 */
[----:B------:R-:W-:Y:S02]  /*49c0*/  IADD3 R30, PT, PT, R73, -0x62, RZ ;  /* 0xffffff9e491e7810 */ /* 0x000fe40007ffe0ff */
[----:B------:R-:W-:Y:S01]  /*49d0*/  IMAD.WIDE R202, R215, 0x4, R202 ;  /* 0x00000004d7ca7825 */ /* 0x000fe200078e02ca */
[----:B------:R1:W-:Y:S01]  /*49e0*/  LDGSTS.E [R217+0x17a00], desc[UR18][R208.64], !P6 ;  /* 0x17a00000d0d97fae */ /* 0x0003e2000f1a1012 */
[----:B------:R-:W-:-:S02]  /*49f0*/  ISETP.NE.U32.AND P6, PT, R17, RZ, PT ;  /* 0x000000ff1100720c */ /* 0x000fc40003fc5070 */
[----:B------:R-:W-:Y:S01]  /*4a00*/  IMAD.WIDE R210, R215, 0x4, R210 ;  /* 0x00000004d7d27825 */ /* 0x000fe200078e02d2 */
[----:B------:R1:W-:Y:S01]  /*4a10*/  LDGSTS.E [R217+0x17c00], desc[UR18][R202.64], !P1 ;  /* 0x17c00000cad97fae */ /* 0x0003e2000c9a1012 */
[----:B------:R-:W-:Y:S02]  /*4a20*/  ISETP.GE.U32.AND P5, PT, R30, 0x7fffff7f, PT ;  /* 0x7fffff7f1e00780c */ /* 0x000fe40003fa6070 */
[----:B------:R-:W-:Y:S01]  /*4a30*/  IMAD.WIDE R28, R77, 0x4, R28 ;  /* 0x000000044d1c7825 */ /* 0x000fe200078e021c */
[----:B------:R1:W-:Y:S01]  /*4a40*/  LDGSTS.E [R217+0x17e00], desc[UR18][R210.64], !P1 ;  /* 0x17e00000d2d97fae */ /* 0x0003e2000c9a1012 */
[----:B------:R-:W-:Y:S02]  /*4a50*/  ISETP.GT.AND P1, PT, R45, 0x7f, PT ;  /* 0x0000007f2d00780c */ /* 0x000fe40003f24270 */
[----:B------:R-:W-:Y:S01]  /*4a60*/  IMAD.WIDE R26, R77, 0x4, R26 ;  /* 0x000000044d1a7825 */ /* 0x000fe200078e021a */
[----:B------:R-:W0:Y:S01]  /*4a70*/  LDGDEPBAR ;  /* 0x00000000000079af */ /* 0x000e220000000000 */
[----:B------:R-:W-:-:S02]  /*4a80*/  SEL R32, RZ, 0x4, P2 ;  /* 0x00000004ff207807 */ /* 0x000fc40001000000 */
[C---:B------:R-:W-:Y:S01]  /*4a90*/  IMAD.WIDE R24, R77.reuse, 0x4, R24 ;  /* 0x000000044d187825 */ /* 0x040fe200078e0218 */
[----:B------:R1:W-:Y:S03]  /*4aa0*/  LDGSTS.E [R214+0x24000], desc[UR18][R28.64], P6 ;  /* 0x240000001cd67fae */ /* 0x0003e6000b1a1012 */
        /* <DEDUP_REMOVED lines=24> */
[----:B------:R-:W-:Y:S01]  /*4c30*/  IMAD.WIDE R244, R77, 0x4, R244 ;  /* 0x000000044df47825 */ /* 0x000fe200078e02f4 */
[----:B------:R1:W-:Y:S03]  /*4c40*/  LDGSTS.E [R213+0x25600], desc[UR18][R4.64], P6 ;  /* 0x2560000004d57fae */ /* 0x0003e6000b1a1012 */
[C---:B------:R-:W-:Y:S01]  /*4c50*/  VIADD R31, R73.reuse, 0xffffff9f ;  /* 0xffffff9f491f7836 */ /* 0x040fe20000000000 */
[----:B------:R1:W-:Y:S01]  /*4c60*/  LDGSTS.E [R213+0x25a00], desc[UR18][R248.64], P6 ;  /* 0x25a00000f8d57fae */ /* 0x0003e2000b1a1012 */
[----:B------:R-:W-:-:S02]  /*4c70*/  VIADD R17, R73, 0xffffff9d ;  /* 0xffffff9d49117836 */ /* 0x000fc40000000000 */
[----:B------:R-:W-:Y:S01]  /*4c80*/  VIADD R30, R73, 0xffffff9c ;  /* 0xffffff9c491e7836 */ /* 0x000fe20000000000 */
[----:B------:R1:W-:Y:S01]  /*4c90*/  LDGSTS.E [R213+0x25e00], desc[UR18][R244.64], P6 ;  /* 0x25e00000f4d57fae */ /* 0x0003e2000b1a1012 */
[----:B------:R-:W-:Y:S01]  /*4ca0*/  ISETP.GE.U32.AND P4, PT, R31, 0x7fffff80, PT ;  /* 0x7fffff801f00780c */ /* 0x000fe20003f86070 */
[----:B------:R-:W-:Y:S01]  /*4cb0*/  VIADD R31, R73, 0xffffff9b ;  /* 0xffffff9b491f7836 */ /* 0x000fe20000000000 */
[----:B------:R-:W-:Y:S01]  /*4cc0*/  ISETP.GE.U32.AND P6, PT, R17, 0x7fffff7e, PT ;  /* 0x7fffff7e1100780c */ /* 0x000fe20003fc6070 */
[----:B------:R-:W0:Y:S01]  /*4cd0*/  LDGDEPBAR ;  /* 0x00000000000079af */ /* 0x000e220000000000 */
[C---:B------:R-:W-:Y:S01]  /*4ce0*/  IMAD.WIDE R242, R215.reuse, 0x4, R242 ;  /* 0x00000004d7f27825 */ /* 0x040fe200078e02f2 */
[----:B------:R-:W-:Y:S01]  /*4cf0*/  ISETP.GE.U32.AND P2, PT, R30, 0x7fffff7d, PT ;  /* 0x7fffff7d1e00780c */ /* 0x000fe20003f46070 */
[----:B------:R-:W-:Y:S02]  /*4d00*/  BAR.SYNC.DEFER_BLOCKING 0x0 ;  /* 0x0000000000007b1d */ /* 0x000fe40000010000 */
[----:B------:R-:W-:Y:S01]  /*4d10*/  IMAD.WIDE R240, R215, 0x4, R240 ;  /* 0x00000004d7f07825 */ /* 0x000fe200078e02f0 */
[----:B------:R-:W-:-:S02]  /*4d20*/  SEL R17, R32, RZ, P1 ;  /* 0x000000ff20117207 */ /* 0x000fc40000800000 */
[----:B------:R-:W-:Y:S01]  /*4d30*/  ISETP.GE.U32.AND P1, PT, R31, 0x7fffff7c, PT ;  /* 0x7fffff7c1f00780c */ /* 0x000fe20003f26070 */
[C---:B------:R-:W-:Y:S01]  /*4d40*/  VIADD R30, R73.reuse, 0xffffff9a ;  /* 0xffffff9a491e7836 */ /* 0x040fe20000000000 */
[----:B------:R-:W-:Y:S01]  /*4d50*/  IADD3 R31, PT, PT, R73, -0x67, RZ ;  /* 0xffffff99491f7810 */ /* 0x000fe20007ffe0ff */
        /* <DEDUP_REMOVED lines=8> */
[----:B------:R-:W-:Y:S03]  /*4de0*/  LDGSTS.E [R217+0x18000], desc[UR18][R242.64], !P4 ;  /* 0x18000000f2d97fae */ /* 0x000fe6000e1a1012 */
[----:B------:R-:W-:Y:S01]  /*4df0*/  IMAD.WIDE R228, R215, 0x4, R228 ;  /* 0x00000004d7e47825 */ /* 0x000fe200078e02e4 */
[----:B------:R-:W-:Y:S01]  /*4e00*/  LDGSTS.E [R217+0x18200], desc[UR18][R240.64], !P4 ;  /* 0x18200000f0d97fae */ /* 0x000fe2000e1a1012 */
[----:B------:R-:W-:Y:S02]  /*4e10*/  ISETP.GE.U32.AND P4, PT, R30, 0x7fffff7b, PT ;  /* 0x7fffff7b1e00780c */ /* 0x000fe40003f86070 */
[----:B------:R-:W-:Y:S01]  /*4e20*/  VIADD R30, R73, 0xffffff98 ;  /* 0xffffff98491e7836 */ /* 0x000fe20000000000 */
[----:B------:R-:W-:Y:S01]  /*4e30*/  LDGSTS.E [R217+0x18400], desc[UR18][R238.64], !P5 ;  /* 0x18400000eed97fae */ /* 0x000fe2000e9a1012 */
[----:B------:R-:W-:-:S03]  /*4e40*/  IMAD.WIDE R226, R215, 0x4, R226 ;  /* 0x00000004d7e27825 */ /* 0x000fc600078e02e2 */
[----:B------:R-:W-:Y:S01]  /*4e50*/  LDGSTS.E [R217+0x18600], desc[UR18][R236.64], !P5 ;  /* 0x18600000ecd97fae */ /* 0x000fe2000e9a1012 */
[----:B------:R-:W-:Y:S01]  /*4e60*/  ISETP.GE.U32.AND P5, PT, R31, 0x7fffff7a, PT ;  /* 0x7fffff7a1f00780c */ /* 0x000fe20003fa6070 */
[----:B------:R-:W-:Y:S02]  /*4e70*/  VIADD R31, R73, 0xffffff97 ;  /* 0xffffff97491f7836 */ /* 0x000fe40000000000 */
        /* <DEDUP_REMOVED lines=9> */
[----:B------:R-:W-:Y:S02]  /*4f10*/  IMAD.WIDE R220, R215, 0x4, R220 ;  /* 0x00000004d7dc7825 */ /* 0x000fe400078e02dc */
[----:B------:R-:W-:Y:S02]  /*4f20*/  LDGSTS.E [R217+0x19000], desc[UR18][R226.64], !P1 ;  /* 0x19000000e2d97fae */ /* 0x000fe4000c9a1012 */
[----:B------:R-:W-:Y:S02]  /*4f30*/  VIADD R31, R73, 0xffffff95 ;  /* 0xffffff95491f7836 */ /* 0x000fe40000000000 */
[----:B------:R-:W-:Y:S01]  /*4f40*/  IMAD.WIDE R74, R215, 0x4, R74 ;  /* 0x00000004d74a7825 */ /* 0x000fe200078e024a */
[----:B------:R-:W-:Y:S01]  /*4f50*/  LDGSTS.E [R217+0x19200], desc[UR18][R224.64], !P1 ;  /* 0x19200000e0d97fae */ /* 0x000fe2000c9a1012 */
[----:B------:R-:W-:-:S02]  /*4f60*/  ISETP.GE.U32.AND P1, PT, R30, 0x7fffff77, PT ;  /* 0x7fffff771e00780c */ /* 0x000fc40003f26070 */
[----:B------:R-:W-:Y:S01]  /*4f70*/  IMAD.WIDE R78, R215, 0x4, R78 ;  /* 0x00000004d74e7825 */ /* 0x000fe200078e024e */
[----:B------:R-:W-:Y:S01]  /*4f80*/  LDGSTS.E [R217+0x19400], desc[UR18][R222.64], !P4 ;  /* 0x19400000ded97fae */ /* 0x000fe2000e1a1012 */
[----:B------:R-:W-:Y:S02]  /*4f90*/  IADD3 R30, PT, PT, R73, -0x6c, RZ ;  /* 0xffffff94491e7810 */ /* 0x000fe40007ffe0ff */
[----:B------:R-:W-:Y:S01]  /*4fa0*/  IMAD.WIDE R80, R215, 0x4, R80 ;  /* 0x00000004d7507825 */ /* 0x000fe200078e0250 */
[----:B------:R-:W-:Y:S01]  /*4fb0*/  LDGSTS.E [R217+0x19600], desc[UR18][R220.64], !P4 ;  /* 0x19600000dcd97fae */ /* 0x000fe2000e1a1012 */
[----:B------:R-:W-:Y:S02]  /*4fc0*/  ISETP.GE.U32.AND P4, PT, R31, 0x7fffff76, PT ;  /* 0x7fffff761f00780c */ /* 0x000fe40003f86070 */
[----:B------:R-:W-:Y:S01]  /*4fd0*/  IMAD.WIDE R82, R215, 0x4, R82 ;  /* 0x00000004d7527825 */ /* 0x000fe200078e0252 */
[----:B------:R-:W-:Y:S03]  /*4fe0*/  LDGSTS.E [R217+0x19800], desc[UR18][R74.64], !P5 ;  /* 0x198000004ad97fae */ /* 0x000fe6000e9a1012 */
[----:B------:R-:W-:Y:S01]  /*4ff0*/  VIADD R31, R73, 0xffffff93 ;  /* 0xffffff93491f7836 */ /* 0x000fe20000000000 */
[----:B------:R-:W-:Y:S01]  /*5000*/  LDGSTS.E [R217+0x19a00], desc[UR18][R78.64], !P5 ;  /* 0x19a000004ed97fae */ /* 0x000fe2000e9a1012 */
[----:B------:R-:W-:Y:S01]  /*5010*/  IMAD.WIDE R84, R215, 0x4, R84 ;  /* 0x00000004d7547825 */ /* 0x000fe200078e0254 */
[----:B------:R-:W-:-:S02]  /*5020*/  ISETP.GE.U32.AND P5, PT, R30, 0x7fffff75, PT ;  /* 0x7fffff751e00780c */ /* 0x000fc40003fa6070 */
[----:B------:R-:W-:Y:S01]  /*5030*/  LDGSTS.E [R217+0x19c00], desc[UR18][R80.64], !P6 ;  /* 0x19c0000050d97fae */ /* 0x000fe2000f1a1012 */
[----:B------:R-:W-:-:S03]  /*5040*/  IMAD.WIDE R86, R215, 0x4, R86 ;  /* 0x00000004d7567825 */ /* 0x000fc600078e0256 */
[----:B------:R-:W-:Y:S01]  /*5050*/  LDGSTS.E [R217+0x19e00], desc[UR18][R82.64], !P6 ;  /* 0x19e0000052d97fae */ /* 0x000fe2000f1a1012 */
[----:B------:R-:W-:Y:S01]  /*5060*/  VIADD R30, R73, 0xffffff92 ;  /* 0xffffff92491e7836 */ /* 0x000fe20000000000 */
[----:B------:R-:W-:Y:S01]  /*5070*/  ISETP.GE.U32.AND P6, PT, R31, 0x7fffff74, PT ;  /* 0x7fffff741f00780c */ /* 0x000fe20003fc6070 */
[C---:B------:R-:W-:Y:S01]  /*5080*/  IMAD.WIDE R88, R215.reuse, 0x4, R88 ;  /* 0x00000004d7587825 */ /* 0x040fe200078e0258 */
        /* <DEDUP_REMOVED lines=8> */
[----:B------:R-:W-:Y:S01]  /*5110*/  IMAD.WIDE R94, R215, 0x4, R94 ;  /* 0x00000004d75e7825 */ /* 0x000fe200078e025e */
[----:B------:R-:W-:Y:S02]  /*5120*/  ISETP.GE.U32.AND P1, PT, R31, 0x7fffff72, PT ;  /* 0x7fffff721f00780c */ /* 0x000fe40003f26070 */
[----:B------:R-:W-:Y:S01]  /*5130*/  LDGSTS.E [R217+0x1a800], desc[UR18][R92.64], !P4 ;  /* 0x1a8000005cd97fae */ /* 0x000fe2000e1a1012 */
[C---:B------:R-:W-:Y:S01]  /*5140*/  VIADD R30, R73.reuse, 0xffffff90 ;  /* 0xffffff90491e7836 */ /* 0x040fe20000000000 */
[----:B------:R-:W-:Y:S01]  /*5150*/  IADD3 R31, PT, PT, R73, -0x71, RZ ;  /* 0xffffff8f491f7810 */ /* 0x000fe20007ffe0ff */
[C---:B------:R-:W-:Y:S01]  /*5160*/  IMAD.WIDE R96, R215.reuse, 0x4, R96 ;  /* 0x00000004d7607825 */ /* 0x040fe200078e0260 */
[----:B------:R-:W-:Y:S02]  /*5170*/  LDGSTS.E [R217+0x1aa00], desc[UR18][R94.64], !P4 ;  /* 0x1aa000005ed97fae */ /* 0x000fe4000e1a1012 */
[----:B------:R-:W-:Y:S01]  /*5180*/  ISETP.GE.U32.AND P4, PT, R30, 0x7fffff71, PT ;  /* 0x7fffff711e00780c */ /* 0x000fe20003f86070 */
[C---:B------:R-:W-:Y:S01]  /*5190*/  IMAD.WIDE R98, R215.reuse, 0x4, R98 ;  /* 0x00000004d7627825 */ /* 0x040fe200078e0262 */
[----:B------:R-:W-:Y:S03]  /*51a0*/  LDGSTS.E [R217+0x1ac00], desc[UR18][R96.64], !P5 ;  /* 0x1ac0000060d97fae */ /* 0x000fe6000e9a1012 */
[----:B------:R-:W-:Y:S01]  /*51b0*/  IMAD.WIDE R100, R215, 0x4, R100 ;  /* 0x00000004d7647825 */ /* 0x000fe200078e0264 */
[----:B------:R-:W-:Y:S01]  /*51c0*/  LDGSTS.E [R217+0x1ae00], desc[UR18][R98.64], !P5 ;  /* 0x1ae0000062d97fae */ /* 0x000fe2000e9a1012 */
[----:B------:R-:W-:-:S02]  /*51d0*/  ISETP.GE.U32.AND P5, PT, R31, 0x7fffff70, PT ;  /* 0x7fffff701f00780c */ /* 0x000fc40003fa6070 */
[----:B------:R-:W-:Y:S01]  /*51e0*/  IMAD.WIDE R102, R215, 0x4, R102 ;  /* 0x00000004d7667825 */ /* 0x000fe200078e0266 */
[----:B------:R-:W-:Y:S03]  /*51f0*/  LDGSTS.E [R217+0x1b000], desc[UR18][R100.64], !P6 ;  /* 0x1b00000064d97fae */ /* 0x000fe6000f1a1012 */
[----:B------:R-:W-:Y:S01]  /*5200*/  VIADD R30, R73, 0xffffff8e ;  /* 0xffffff8e491e7836 */ /* 0x000fe20000000000 */
[----:B------:R-:W-:Y:S01]  /*5210*/  LDGSTS.E [R217+0x1b200], desc[UR18][R102.64], !P6 ;  /* 0x1b20000066d97fae */ /* 0x000fe2000f1a1012 */
[----:B------:R-:W-:-:S03]  /*5220*/  IMAD.WIDE R104, R215, 0x4, R104 ;  /* 0x00000004d7687825 */ /* 0x000fc600078e0268 */
[----:B------:R-:W-:Y:S01]  /*5230*/  ISETP.GE.U32.AND P6, PT, R30, 0x7fffff6f, PT ;  /* 0x7fffff6f1e00780c */ /* 0x000fe20003fc6070 */
        /* <DEDUP_REMOVED lines=13> */
[----:B------:R-:W-:Y:S01]  /*5310*/  LDGSTS.E [R217+0x1bc00], desc[UR18][R112.64], !P4 ;  /* 0x1bc0000070d97fae */ /* 0x000fe2000e1a1012 */
[C---:B------:R-:W-:Y:S02]  /*5320*/  IADD3 R30, PT, PT, R73.reuse, -0x76, RZ ;  /* 0xffffff8a491e7810 */ /* 0x040fe40007ffe0ff */
[----:B------:R-:W-:Y:S01]  /*5330*/  VIADD R31, R73, 0xffffff8b ;  /* 0xffffff8b491f7836 */ /* 0x000fe20000000000 */
[----:B------:R-:W-:Y:S01]  /*5340*/  LDGSTS.E [R217+0x1be00], desc[UR18][R114.64], !P4 ;  /* 0x1be0000072d97fae */ /* 0x000fe2000e1a1012 */
[----:B------:R-:W-:-:S03]  /*5350*/  IMAD.WIDE R116, R215, 0x4, R116 ;  /* 0x00000004d7747825 */ /* 0x000fc600078e0274 */
[----:B------:R-:W-:Y:S01]  /*5360*/  ISETP.GE.U32.AND P4, PT, R31, 0x7fffff6c, PT ;  /* 0x7fffff6c1f00780c */ /* 0x000fe20003f86070 */
[C---:B------:R-:W-:Y:S01]  /*5370*/  IMAD.WIDE R118, R215.reuse, 0x4, R118 ;  /* 0x00000004d7767825 */ /* 0x040fe200078e0276 */
[----:B------:R-:W-:Y:S03]  /*5380*/  LDGSTS.E [R217+0x1c000], desc[UR18][R116.64], !P5 ;  /* 0x1c00000074d97fae */ /* 0x000fe6000e9a1012 */
[C---:B------:R-:W-:Y:S01]  /*5390*/  IMAD.WIDE R120, R215.reuse, 0x4, R120 ;  /* 0x00000004d7787825 */ /* 0x040fe200078e0278 */
[----:B------:R-:W-:Y:S01]  /*53a0*/  LDGSTS.E [R217+0x1c200], desc[UR18][R118.64], !P5 ;  /* 0x1c20000076d97fae */ /* 0x000fe2000e9a1012 */
[----:B------:R-:W-:Y:S02]  /*53b0*/  ISETP.GE.U32.AND P5, PT, R30, 0x7fffff6b, PT ;  /* 0x7fffff6b1e00780c */ /* 0x000fe40003fa6070 */
        /* <DEDUP_REMOVED lines=12> */
[C---:B------:R-:W-:Y:S01]  /*5480*/  IMAD.WIDE R130, R215.reuse, 0x4, R130 ;  /* 0x00000004d7827825 */ /* 0x040fe200078e0282 */
[----:B------:R-:W-:Y:S03]  /*5490*/  LDGSTS.E [R217+0x1cc00], desc[UR18][R128.64], !P1 ;  /* 0x1cc0000080d97fae */ /* 0x000fe6000c9a1012 */
[----:B------:R-:W-:Y:S01]  /*54a0*/  IMAD.WIDE R132, R215, 0x4, R132 ;  /* 0x00000004d7847825 */ /* 0x000fe200078e0284 */
[----:B------:R-:W-:Y:S03]  /*54b0*/  LDGSTS.E [R217+0x1ce00], desc[UR18][R130.64], !P1 ;  /* 0x1ce0000082d97fae */ /* 0x000fe6000c9a1012 */
[----:B------:R-:W-:Y:S01]  /*54c0*/  VIADD R31, R73, 0xffffff87 ;  /* 0xffffff87491f7836 */ /* 0x000fe20000000000 */
[----:B------:R-:W-:Y:S01]  /*54d0*/  LDGSTS.E [R217+0x1d000], desc[UR18][R132.64], !P4 ;  /* 0x1d00000084d97fae */ /* 0x000fe2000e1a1012 */
[----:B------:R-:W-:-:S03]  /*54e0*/  IMAD.WIDE R134, R215, 0x4, R134 ;  /* 0x00000004d7867825 */ /* 0x000fc600078e0286 */
[----:B------:R-:W-:Y:S01]  /*54f0*/  ISETP.GE.U32.AND P1, PT, R31, 0x7fffff68, PT ;  /* 0x7fffff681f00780c */ /* 0x000fe20003f26070 */
[----:B------:R-:W-:Y:S01]  /*5500*/  VIADD R30, R73, 0xffffff86 ;  /* 0xffffff86491e7836 */ /* 0x000fe20000000000 */
[----:B------:R-:W-:Y:S01]  /*5510*/  LDGSTS.E [R217+0x1d200], desc[UR18][R134.64], !P4 ;  /* 0x1d20000086d97fae */ /* 0x000fe2000e1a1012 */
[----:B------:R-:W-:Y:S01]  /*5520*/  IMAD.WIDE R136, R215, 0x4, R136 ;  /* 0x00000004d7887825 */ /* 0x000fe200078e0288 */
[----:B------:R-:W-:Y:S02]  /*5530*/  IADD3 R31, PT, PT, R73, -0x7b, RZ ;  /* 0xffffff85491f7810 */ /* 0x000fe40007ffe0ff */
        /* <DEDUP_REMOVED lines=20> */
[C---:B------:R-:W-:Y:S01]  /*5680*/  IMAD.WIDE R184, R215.reuse, 0x4, R184 ;  /* 0x00000004d7b87825 */ /* 0x040fe200078e02b8 */
[----:B------:R-:W-:Y:S03]  /*5690*/  LDGSTS.E [R217+0x1e200], desc[UR18][R182.64], !P1 ;  /* 0x1e200000b6d97fae */ /* 0x000fe6000c9a1012 */
[----:B------:R-:W-:Y:S01]  /*56a0*/  IMAD.WIDE R186, R215, 0x4, R186 ;  /* 0x00000004d7ba7825 */ /* 0x000fe200078e02ba */
[----:B------:R-:W-:Y:S03]  /*56b0*/  LDGSTS.E [R217+0x1e400], desc[UR18][R184.64], !P4 ;  /* 0x1e400000b8d97fae */ /* 0x000fe6000e1a1012 */
[----:B------:R-:W-:Y:S01]  /*56c0*/  VIADD R30, R73, 0xffffff82 ;  /* 0xffffff82491e7836 */ /* 0x000fe20000000000 */
[----:B------:R-:W-:Y:S01]  /*56d0*/  LDGSTS.E [R217+0x1e600], desc[UR18][R186.64], !P4 ;  /* 0x1e600000bad97fae */ /* 0x000fe2000e1a1012 */
[----:B-1----:R-:W-:-:S03]  /*56e0*/  IMAD.WIDE R188, R215, 0x4, R188 ;  /* 0x00000004d7bc7825 */ /* 0x002fc600078e02bc */
[----:B------:R-:W-:Y:S01]  /*56f0*/  ISETP.GE.U32.AND P1, PT, R30, 0x7fffff63, PT ;  /* 0x7fffff631e00780c */ /* 0x000fe20003f26070 */
[----:B--2---:R-:W-:Y:S01]  /*5700*/  IMAD.WIDE R190, R215, 0x4, R190 ;  /* 0x00000004d7be7825 */ /* 0x004fe200078e02be */
[----:B------:R-:W-:Y:S03]  /*5710*/  LDGSTS.E [R217+0x1e800], desc[UR18][R188.64], !P5 ;  /* 0x1e800000bcd97fae */ /* 0x000fe6000e9a1012 */
[----:B------:R-:W-:Y:S01]  /*5720*/  VIADD R31, R73, 0xffffff81 ;  /* 0xffffff81491f7836 */ /* 0x000fe20000000000 */
[----:B------:R-:W-:Y:S01]  /*5730*/  LDGSTS.E [R217+0x1ea00], desc[UR18][R190.64], !P5 ;  /* 0x1ea00000bed97fae */ /* 0x000fe2000e9a1012 */
[----:B---3--:R-:W-:Y:S01]  /*5740*/  IMAD.WIDE R192, R215, 0x4, R192 ;  /* 0x00000004d7c07825 */ /* 0x008fe200078e02c0 */
[----:B------:R-:W-:Y:S02]  /*5750*/  ISETP.NE.U32.AND P5, PT, R17, RZ, PT ;  /* 0x000000ff1100720c */ /* 0x000fe40003fa5070 */
[----:B------:R-:W-:Y:S01]  /*5760*/  ISETP.GE.U32.AND P4, PT, R31, 0x7fffff62, PT ;  /* 0x7fffff621f00780c */ /* 0x000fe20003f86070 */
[C---:B----4-:R-:W-:Y:S01]  /*5770*/  IMAD.WIDE R194, R215.reuse, 0x4, R194 ;  /* 0x00000004d7c27825 */ /* 0x050fe200078e02c2 */
[----:B------:R-:W-:Y:S03]  /*5780*/  LDGSTS.E [R217+0x1ec00], desc[UR18][R192.64], !P6 ;  /* 0x1ec00000c0d97fae */ /* 0x000fe6000f1a1012 */
[----:B-----5:R-:W-:Y:S01]  /*5790*/  IMAD.WIDE R196, R215, 0x4, R196 ;  /* 0x00000004d7c47825 */ /* 0x020fe200078e02c4 */
[----:B------:R-:W-:Y:S01]  /*57a0*/  LDGSTS.E [R217+0x1ee00], desc[UR18][R194.64], !P6 ;  /* 0x1ee00000c2d97fae */ /* 0x000fe2000f1a1012 */
[----:B------:R-:W-:-:S02]  /*57b0*/  ISETP.GE.U32.AND P6, PT, R33, 0x7fffff61, PT ;  /* 0x7fffff612100780c */ /* 0x000fc40003fc6070 */
[C---:B------:R-:W-:Y:S01]  /*57c0*/  IMAD.WIDE R204, R215.reuse, 0x4, R204 ;  /* 0x00000004d7cc7825 */ /* 0x040fe200078e02cc */
[----:B------:R-:W-:Y:S03]  /*57d0*/  LDGSTS.E [R217+0x1f000], desc[UR18][R196.64], !P2 ;  /* 0x1f000000c4d97fae */ /* 0x000fe6000d1a1012 */
        /* <DEDUP_REMOVED lines=10> */
[----:B------:R-:W-:Y:S01]  /*5880*/  IMAD.WIDE R210, R215, 0x4, R210 ;  /* 0x00000004d7d27825 */ /* 0x000fe200078e02d2 */
[----:B------:R-:W-:Y:S03]  /*5890*/  LDGSTS.E [R217+0x1fc00], desc[UR18][R202.64], !P6 ;  /* 0x1fc00000cad97fae */ /* 0x000fe6000f1a1012 */
[C---:B------:R-:W-:Y:S01]  /*58a0*/  IMAD.WIDE R28, R77.reuse, 0x4, R28 ;  /* 0x000000044d1c7825 */ /* 0x040fe200078e021c */
[----:B------:R-:W-:Y:S03]  /*58b0*/  LDGSTS.E [R217+0x1fe00], desc[UR18][R210.64], !P6 ;  /* 0x1fe00000d2d97fae */ /* 0x000fe6000f1a1012 */
[C---:B------:R-:W-:Y:S01]  /*58c0*/  IMAD.WIDE R26, R77.reuse, 0x4, R26 ;  /* 0x000000044d1a7825 */ /* 0x040fe200078e021a */
[----:B------:R-:W0:Y:S03]  /*58d0*/  LDGDEPBAR ;  /* 0x00000000000079af */ /* 0x000e260000000000 */
[C---:B------:R-:W-:Y:S01]  /*58e0*/  IMAD.WIDE R24, R77.reuse, 0x4, R24 ;  /* 0x000000044d187825 */ /* 0x040fe200078e0218 */
[----:B------:R-:W-:Y:S03]  /*58f0*/  LDGSTS.E [R214+0x26000], desc[UR18][R28.64], P5 ;  /* 0x260000001cd67fae */ /* 0x000fe6000a9a1012 */
        /* <DEDUP_REMOVED lines=24> */
[----:B------:R-:W-:Y:S01]  /*5a80*/  IMAD.WIDE R244, R77, 0x4, R244 ;  /* 0x000000044df47825 */ /* 0x000fe200078e02f4 */
[----:B------:R1:W-:Y:S04]  /*5a90*/  LDGSTS.E [R213+0x27600], desc[UR18][R4.64], P5 ;  /* 0x2760000004d57fae */ /* 0x0003e8000a9a1012 */
[----:B------:R2:W-:Y:S04]  /*5aa0*/  LDGSTS.E [R213+0x27a00], desc[UR18][R248.64], P5 ;  /* 0x27a00000f8d57fae */ /* 0x0005e8000a9a1012 */
[----:B------:R2:W-:Y:S04]  /*5ab0*/  LDGSTS.E [R213+0x27e00], desc[UR18][R244.64], P5 ;  /* 0x27e00000f4d57fae */ /* 0x0005e8000a9a1012 */
[----:B------:R-:W0:Y:S04]  /*5ac0*/  LDGDEPBAR ;  /* 0x00000000000079af */ /* 0x000e280000000000 */
[----:B------:R-:W-:Y:S04]  /*5ad0*/  STL.64 [R1+0x58], R28 ;  /* 0x0000581c01007387 */ /* 0x000fe80000100a00 */
[----:B------:R-:W-:Y:S04]  /*5ae0*/  STL.64 [R1+0x48], R26 ;  /* 0x0000481a01007387 */ /* 0x000fe80000100a00 */
[----:B------:R-:W-:Y:S04]  /*5af0*/  STL.64 [R1+0x38], R24 ;  /* 0x0000381801007387 */ /* 0x000fe80000100a00 */
[----:B------:R-:W-:Y:S04]  /*5b00*/  STL.64 [R1+0x28], R22 ;  /* 0x0000281601007387 */ /* 0x000fe80000100a00 */
[----:B------:R-:W-:Y:S04]  /*5b10*/  STL.64 [R1+0x18], R20 ;  /* 0x0000181401007387 */ /* 0x000fe80000100a00 */
[----:B------:R-:W-:Y:S01]  /*5b20*/  STL.64 [R1+0x8], R18 ;  /* 0x0000081201007387 */ /* 0x000fe20000100a00 */
[----:B------:R-:W-:-:S04]  /*5b30*/  DEPBAR.LE SB0, 0x6 ;  /* 0x000081800000791a */ /* 0x000fc80000000000 */
[----:B------:R-:W-:Y:S04]  /*5b40*/  STL.64 [R1+0x50], R14 ;  /* 0x0000500e01007387 */ /* 0x000fe80000100a00 */
[----:B------:R-:W-:Y:S04]  /*5b50*/  STL.64 [R1+0x40], R12 ;  /* 0x0000400c01007387 */ /* 0x000fe80000100a00 */
[----:B------:R-:W-:Y:S04]  /*5b60*/  STL.64 [R1+0x30], R10 ;  /* 0x0000300a01007387 */ /* 0x000fe80000100a00 */
[----:B------:R-:W-:Y:S04]  /*5b70*/  STL.64 [R1+0x20], R8 ;  /* 0x0000200801007387 */ /* 0x000fe80000100a00 */
[----:B------:R-:W-:Y:S04]  /*5b80*/  STL.64 [R1+0x10], R6 ;  /* 0x0000100601007387 */ /* 0x000fe80000100a00 */
[----:B------:R1:W-:Y:S02]  /*5b90*/  STL.64 [R1], R4 ;  /* 0x0000000401007387 */ /* 0x0003e40000100a00 */
[C---:B-1----:R-:W-:Y:S01]  /*5ba0*/  IMAD.SHL.U32 R4, R16.reuse, 0x40, RZ ;  /* 0x0000004010047824 */ /* 0x042fe200078e00ff */
[C---:B------:R-:W-:Y:S01]  /*5bb0*/  LOP3.LUT R5, R16.reuse, 0x60, RZ, 0xc0, !PT ;  /* 0x0000006010057812 */ /* 0x040fe200078ec0ff */
[----:B------:R-:W-:-:S03]  /*5bc0*/  IMAD.SHL.U32 R16, R16, 0x10, RZ ;  /* 0x0000001010107824 */ /* 0x000fc600078e00ff */
[----:B------:R-:W-:Y:S02]  /*5bd0*/  LOP3.LUT R4, R4, 0x600, RZ, 0xc0, !PT ;  /* 0x0000060004047812 */ /* 0x000fe400078ec0ff */
[----:B------:R-:W-:-:S03]  /*5be0*/  LOP3.LUT R16, R16, 0x70, RZ, 0xc0, !PT ;  /* 0x0000007010107812 */ /* 0x000fc600078ec0ff */
[----:B------:R-:W-:-:S04]  /*5bf0*/  IMAD R5, R5, 0x4, R4 ;  /* 0x0000000405057824 */ /* 0x000fc800078e0204 */
[----:B------:R-:W-:Y:S01]  /*5c00*/  IMAD.IADD R68, R16, 0x1, R5 ;  /* 0x0000000110447824 */ /* 0x000fe200078e0205 */
[----:B------:R-:W-:Y:S06]  /*5c10*/  BAR.SYNC.DEFER_BLOCKING 0x0 ;  /* 0x0000000000007b1d */ /* 0x000fec0000010000 */
[----:B------:R2:W1:Y:S04]  /*5c20*/  LDSM.16.M88.4 R36, [R68+UR10] ;  /* 0x0000000a4424783b */ /* 0x0004680008000200 */
[----:B------:R2:W3:Y:S04]  /*5c30*/  LDSM.16.M88.4 R40, [R68+UR10+0x800] ;  /* 0x0008000a4428783b */ /* 0x0004e80008000200 */
[----:B------:R2:W4:Y:S04]  /*5c40*/  LDSM.16.M88.4 R168, [R68+UR10+0x1000] ;  /* 0x0010000a44a8783b */ /* 0x0005280008000200 */
[----:B------:R2:W1:Y:S04]  /*5c50*/  LDSM.16.M88.4 R44, [R68+UR10+0x1800] ;  /* 0x0018000a442c783b */ /* 0x0004680008000200 */
        /* <DEDUP_REMOVED lines=11> */
[----:B------:R2:W1:Y:S01]  /*5d10*/  LDSM.16.M88.4 R140, [R68+UR10+0x7800] ;  /* 0x0078000a448c783b */ /* 0x0004620008000200 */
[----:B---34-:R-:W-:Y:S05]  /*5d20*/  @!P0 BRA `(.L_x_6) ;  /* 0x0000000400048947 */ /* 0x018fea0003800000 */
[----:B-1----:R-:W-:Y:S01]  /*5d30*/  MOV R4, R36 ;  /* 0x0000002400047202 */ /* 0x002fe20000000f00 */
[----:B------:R-:W-:Y:S01]  /*5d40*/  IMAD.MOV.U32 R36, RZ, RZ, R37 ;  /* 0x000000ffff247224 */ /* 0x000fe200078e0025 */
[----:B------:R-:W-:Y:S01]  /*5d50*/  MOV R19, R54 ;  /* 0x0000003600137202 */ /* 0x000fe20000000f00 */
        /* <DEDUP_REMOVED lines=16> */
[----:B------:R-:W-:-:S02]  /*5e60*/  IMAD.MOV.U32 R15, RZ, RZ, R50 ;  /* 0x000000ffff0f7224 */ /* 0x000fc400078e0032 */
[----:B------:R-:W-:Y:S02]  /*5e70*/  IMAD.MOV.U32 R23, RZ, RZ, R58 ;  /* 0x000000ffff177224 */ /* 0x000fe400078e003a */
[----:B------:R-:W-:Y:S02]  /*5e80*/  IMAD.MOV.U32 R27, RZ, RZ, R62 ;  /* 0x000000ffff1b7224 */ /* 0x000fe400078e003e */
[----:B------:R-:W-:Y:S02]  /*5e90*/  IMAD.MOV.U32 R6, RZ, RZ, R40 ;  /* 0x000000ffff067224 */ /* 0x000fe400078e0028 */
[----:B------:R-:W-:Y:S01]  /*5ea0*/  IMAD.MOV.U32 R10, RZ, RZ, R44 ;  /* 0x000000ffff0a7224 */ /* 0x000fe200078e002c */
[----:B------:R-:W-:Y:S01]  /*5eb0*/  MOV R44, R165 ;  /* 0x000000a5002c7202 */ /* 0x000fe20000000f00 */
[----:B------:R-:W-:Y:S02]  /*5ec0*/  IMAD.MOV.U32 R18, RZ, RZ, R52 ;  /* 0x000000ffff127224 */ /* 0x000fe400078e0034 */
[----:B------:R-:W-:-:S02]  /*5ed0*/  IMAD.MOV.U32 R22, RZ, RZ, R56 ;  /* 0x000000ffff167224 */ /* 0x000fc400078e0038 */
[----:B------:R-:W-:Y:S02]  /*5ee0*/  IMAD.MOV.U32 R26, RZ, RZ, R60 ;  /* 0x000000ffff1a7224 */ /* 0x000fe400078e003c */
[----:B------:R-:W-:Y:S01]  /*5ef0*/  IMAD.MOV.U32 R30, RZ, RZ, R64 ;  /* 0x000000ffff1e7224 */ /* 0x000fe200078e0040 */
[----:B------:R-:W-:Y:S01]  /*5f00*/  MOV R64, R145 ;  /* 0x0000009100407202 */ /* 0x000fe20000000f00 */
[----:B------:R-:W-:Y:S02]  /*5f10*/  IMAD.MOV.U32 R31, RZ, RZ, R66 ;  /* 0x000000ffff1f7224 */ /* 0x000fe400078e0042 */
[----:B------:R-:W-:Y:S02]  /*5f20*/  IMAD.MOV.U32 R38, RZ, RZ, R41 ;  /* 0x000000ffff267224 */ /* 0x000fe400078e0029 */
[----:B------:R-:W-:Y:S02]  /*5f30*/  IMAD.MOV.U32 R42, RZ, RZ, R45 ;  /* 0x000000ffff2a7224 */ /* 0x000fe400078e002d */
[----:B------:R-:W-:Y:S01]  /*5f40*/  IMAD.MOV.U32 R46, RZ, RZ, R49 ;  /* 0x000000ffff2e7224 */ /* 0x000fe200078e0031 */
[----:B------:R-:W-:Y:S01]  /*5f50*/  MOV R49, R163 ;  /* 0x000000a300317202 */ /* 0x000fe20000000f00 */
[----:B------:R-:W-:-:S02]  /*5f60*/  IMAD.MOV.U32 R50, RZ, RZ, R53 ;  /* 0x000000ffff327224 */ /* 0x000fc400078e0035 */
[----:B------:R-:W-:Y:S02]  /*5f70*/  IMAD.MOV.U32 R58, RZ, RZ, R61 ;  /* 0x000000ffff3a7224 */ /* 0x000fe400078e003d */
[----:B------:R-:W-:Y:S02]  /*5f80*/  IMAD.MOV.U32 R62, RZ, RZ, R65 ;  /* 0x000000ffff3e7224 */ /* 0x000fe400078e0041 */
[----:B------:R-:W-:Y:S02]  /*5f90*/  IMAD.MOV.U32 R63, RZ, RZ, R67 ;  /* 0x000000ffff3f7224 */ /* 0x000fe400078e0043 */
[----:B------:R-:W-:Y:S02]  /*5fa0*/  IMAD.MOV.U32 R8, RZ, RZ, R168 ;  /* 0x000000ffff087224 */ /* 0x000fe400078e00a8 */
[----:B------:R-:W-:Y:S02]  /*5fb0*/  IMAD.MOV.U32 R12, RZ, RZ, R164 ;  /* 0x000000ffff0c7224 */ /* 0x000fe400078e00a4 */
        /* <DEDUP_REMOVED lines=22> */
[----:B------:R-:W-:-:S04]  /*6120*/  IMAD.MOV.U32 R67, RZ, RZ, R143 ;  /* 0x000000ffff437224 */ /* 0x000fc800078e008f */
[----:B------:R3:W-:Y:S03]  /*6130*/  STTM.x64 tmem[UR11+0x80], R4 ;  /* 0x00008004000079ed */ /* 0x0007e6000834000b */
.L_x_6:
[C---:B---3--:R-:W-:Y:S01]  /*6140*/  VIADD R4, R73.reuse, 0xffffff7f ;  /* 0xffffff7f49047836 */ /* 0x048fe20000000000 */
[----:B------:R-:W-:Y:S01]  /*6150*/  SHF.R.S32.HI R42, RZ, 0x1f, R215 ;  /* 0x0000001fff2a7819 */ /* 0x000fe200000114d7 */
[----:B------:R-:W-:Y:S01]  /*6160*/  VIADD R5, R73, 0xffffff7e ;  /* 0xffffff7e49057836 */ /* 0x000fe20000000000 */
[----:B------:R-:W-:Y:S01]  /*6170*/  SHF.L.U32 R71, R215, 0x2, RZ ;  /* 0x00000002d7477819 */ /* 0x000fe200000006ff */
[C---:B-1----:R-:W-:Y:S01]  /*6180*/  VIADD R140, R73.reuse, 0x1f ;  /* 0x0000001f498c7836 */ /* 0x042fe20000000000 */
[----:B------:R-:W-:Y:S01]  /*6190*/  ISETP.GE.U32.AND P1, PT, R4, 0x7fffff60, PT ;  /* 0x7fffff600400780c */ /* 0x000fe20003f26070 */
[----:B------:R-:W-:Y:S01]  /*61a0*/  VIADD R43, R73, 0xffffff7d ;  /* 0xffffff7d492b7836 */ /* 0x000fe20000000000 */
[----:B------:R-:W-:Y:S01]  /*61b0*/  SHF.L.U64.HI R72, R215, 0x2, R42 ;  /* 0x00000002d7487819 */ /* 0x000fe2000001022a */
[----:B------:R-:W1:Y:S02]  /*61c0*/  FENCE.VIEW.ASYNC.T ;  /* 0x00000000000073c6 */ /* 0x000e640000000200 */
[----:B-1----:R-:W-:Y:S01]  /*61d0*/  BAR.SYNC.DEFER_BLOCKING 0x0 ;  /* 0x0000000000007b1d */ /* 0x002fe20000010000 */
[-C--:B------:R-:W-:Y:S01]  /*61e0*/  IADD3 R4, P0, PT, R242, R71.reuse, RZ ;  /* 0x00000047f2047210 */ /* 0x080fe20007f1e0ff */
[----:B------:R-:W-:Y:S01]  /*61f0*/  UIADD3 UR20, UPT, UPT, UR15, 0x80, URZ ;  /* 0x000000800f147890 */ /* 0x000fe2000fffe0ff */
[----:B------:R-:W-:-:S02]  /*6200*/  IADD3 R6, P2, PT, R240, R71, RZ ;  /* 0x00000047f0067210 */ /* 0x000fc40007f5e0ff */
[----:B------:R-:W-:Y:S01]  /*6210*/  ISETP.GE.U32.AND P5, PT, R5, 0x7fffff5f, PT ;  /* 0x7fffff5f0500780c */ /* 0x000fe20003fa6070 */
[--C-:B------:R-:W-:Y:S01]  /*6220*/  IMAD.X R5, R243, 0x1, R72.reuse, P0 ;  /* 0x00000001f3057824 */ /* 0x100fe200000e0648 */
[-C--:B------:R-:W-:Y:S01]  /*6230*/  IADD3 R10, P0, PT, R234, R71.reuse, RZ ;  /* 0x00000047ea0a7210 */ /* 0x080fe20007f1e0ff */
[--C-:B------:R-:W-:Y:S01]  /*6240*/  IMAD.X R7, R241, 0x1, R72.reuse, P2 ;  /* 0x00000001f1077824 */ /* 0x100fe200010e0648 */
[-C--:B------:R-:W-:Y:S02]  /*6250*/  IADD3 R12, P2, PT, R230, R71.reuse, RZ ;  /* 0x00000047e60c7210 */ /* 0x080fe40007f5e0ff */
[----:B------:R-:W-:Y:S02]  /*6260*/  IADD3.X R11, PT, PT, R235, R72, RZ, P0, !PT ;  /* 0x00000048eb0b7210 */ /* 0x000fe400007fe4ff */
[-C--:B------:R-:W-:Y:S01]  /*6270*/  IADD3 R16, P0, PT, R222, R71.reuse, RZ ;  /* 0x00000047de107210 */ /* 0x080fe20007f1e0ff */
[----:B------:R-:W-:Y:S01]  /*6280*/  IMAD.X R13, R231, 0x1, R72, P2 ;  /* 0x00000001e70d7824 */ /* 0x000fe200010e0648 */
[----:B------:R-:W-:-:S02]  /*6290*/  IADD3 R18, P2, PT, R74, R71, RZ ;  /* 0x000000474a127210 */ /* 0x000fc40007f5e0ff */
[-C--:B------:R-:W-:Y:S01]  /*62a0*/  IADD3 R8, P4, PT, R238, R71.reuse, RZ ;  /* 0x00000047ee087210 */ /* 0x080fe20007f9e0ff */
[--C-:B------:R-:W-:Y:S01]  /*62b0*/  IMAD.X R17, R223, 0x1, R72.reuse, P0 ;  /* 0x00000001df117824 */ /* 0x100fe200000e0648 */
[-C--:B------:R-:W-:Y:S01]  /*62c0*/  IADD3 R20, P0, PT, R80, R71.reuse, RZ ;  /* 0x0000004750147210 */ /* 0x080fe20007f1e0ff */
[--C-:B------:R-:W-:Y:S01]  /*62d0*/  IMAD.X R19, R75, 0x1, R72.reuse, P2 ;  /* 0x000000014b137824 */ /* 0x100fe200010e0648 */
[-C--:B------:R-:W-:Y:S01]  /*62e0*/  IADD3 R24, P2, PT, R88, R71.reuse, RZ ;  /* 0x0000004758187210 */ /* 0x080fe20007f5e0ff */
[--C-:B------:R-:W-:Y:S01]  /*62f0*/  IMAD.X R9, R239, 0x1, R72.reuse, P4 ;  /* 0x00000001ef097824 */ /* 0x100fe200020e0648 */
        /* <DEDUP_REMOVED lines=8> */
[-C--:B------:R-:W-:Y:S02]  /*6380*/  IADD3 R34, P0, PT, R224, R71.reuse, RZ ;  /* 0x00000047e0227210 */ /* 0x080fe40007f1e0ff */
[----:B------:R-:W-:Y:S01]  /*6390*/  IADD3.X R31, PT, PT, R233, R72, RZ, P2, !PT ;  /* 0x00000048e91f7210 */ /* 0x000fe200017fe4ff */
[--C-:B------:R-:W-:Y:S01]  /*63a0*/  IMAD.X R23, R85, 0x1, R72.reuse, P4 ;  /* 0x0000000155177824 */ /* 0x100fe200020e0648 */
[-C--:B------:R-:W-:Y:S01]  /*63b0*/  IADD3 R36, P2, PT, R220, R71.reuse, RZ ;  /* 0x00000047dc247210 */ /* 0x080fe20007f5e0ff */
[----:B------:R-:W-:Y:S01]  /*63c0*/  IMAD.X R35, R225, 0x1, R72, P0 ;  /* 0x00000001e1237824 */ /* 0x000fe200000e0648 */
[----:B------:R-:W-:-:S02]  /*63d0*/  IADD3 R26, P4, PT, R92, R71, RZ ;  /* 0x000000475c1a7210 */ /* 0x000fc40007f9e0ff */
[-C--:B------:R-:W-:Y:S01]  /*63e0*/  IADD3 R40, P0, PT, R82, R71.reuse, RZ ;  /* 0x0000004752287210 */ /* 0x080fe20007f1e0ff */
[--C-:B------:R-:W-:Y:S01]  /*63f0*/  IMAD.X R37, R221, 0x1, R72.reuse, P2 ;  /* 0x00000001dd257824 */ /* 0x100fe200010e0648 */
[-C--:B------:R-:W-:Y:S01]  /*6400*/  IADD3 R44, P2, PT, R86, R71.reuse, RZ ;  /* 0x00000047562c7210 */ /* 0x080fe20007f5e0ff */
[--C-:B------:R-:W-:Y:S01]  /*6410*/  IMAD.X R27, R93, 0x1, R72.reuse, P4 ;  /* 0x000000015d1b7824 */ /* 0x100fe200020e0648 */
[----:B------:R-:W-:Y:S02]  /*6420*/  IADD3.X R41, PT, PT, R83, R72, RZ, P0, !PT ;  /* 0x0000004853297210 */ /* 0x000fe400007fe4ff */
[----:B------:R-:W-:Y:S01]  /*6430*/  ISETP.NE.U32.AND P0, PT, RZ, UR8, PT ;  /* 0x00000008ff007c0c */ /* 0x000fe2000bf05070 */
[----:B------:R-:W-:Y:S01]  /*6440*/  IMAD.X R45, R87, 0x1, R72, P2 ;  /* 0x00000001572d7824 */ /* 0x000fe200010e0648 */
[----:B------:R-:W-:Y:S02]  /*6450*/  IADD3 R32, P4, PT, R228, R71, RZ ;  /* 0x00000047e4207210 */ /* 0x000fe40007f9e0ff */
[----:B------:R-:W-:-:S02]  /*6460*/  ISETP.LT.OR P2, PT, R140, 0x20, P0 ;  /* 0x000000208c00780c */ /* 0x000fc40000741670 */
[-C--:B------:R-:W-:Y:S01]  /*6470*/  IADD3 R48, P6, PT, R94, R71.reuse, RZ ;  /* 0x000000475e307210 */ /* 0x080fe20007fde0ff */
[----:B------:R-:W-:Y:S01]  /*6480*/  IMAD.X R33, R229, 0x1, R72, P4 ;  /* 0x00000001e5217824 */ /* 0x000fe200020e0648 */
[----:B------:R-:W-:Y:S02]  /*6490*/  IADD3 R38, P4, PT, R78, R71, RZ ;  /* 0x000000474e267210 */ /* 0x000fe40007f9e0ff */
[----:B------:R-:W-:-:S03]  /*64a0*/  IADD3.X R49, PT, PT, R95, R72, RZ, P6, !PT ;  /* 0x000000485f317210 */ /* 0x000fc600037fe4ff */
[----:B------:R-:W-:Y:S01]  /*64b0*/  IMAD.X R39, R79, 0x1, R72, P4 ;  /* 0x000000014f277824 */ /* 0x000fe200020e0648 */
[----:B------:R-:W-:-:S05]  /*64c0*/  IADD3 R46, P4, PT, R90, R71, RZ ;  /* 0x000000475a2e7210 */ /* 0x000fca0007f9e0ff */
[----:B------:R-:W-:Y:S01]  /*64d0*/  IMAD.X R47, R91, 0x1, R72, P4 ;  /* 0x000000015b2f7824 */ /* 0x000fe200020e0648 */
[----:B------:R-:W-:Y:S01]  /*64e0*/  ISETP.GE.U32.AND P4, PT, R43, 0x7fffff5e, PT ;  /* 0x7fffff5e2b00780c */ /* 0x000fe20003f86070 */
[----:B------:R-:W-:-:S12]  /*64f0*/  @P2 BRA `(.L_x_7) ;  /* 0x0000000000c42947 */ /* 0x000fd80003800000 */
[----:B------:R-:W-:Y:S01]  /*6500*/  UIADD3 UR5, UPT, UPT, UR10, 0x20000, URZ ;  /* 0x000200000a057890 */ /* 0x000fe2000fffe0ff */
[----:B------:R-:W-:Y:S01]  /*6510*/  UMOV UR4, URZ ;  /* 0x000000ff00047c82 */ /* 0x000fe20008000000 */
[----:B------:R-:W-:Y:S02]  /*6520*/  UIADD3 UR8, UPT, UPT, UR15, 0x88, URZ ;  /* 0x000000880f087890 */ /* 0x000fe4000fffe0ff */
[----:B------:R-:W-:Y:S02]  /*6530*/  USHF.R.U32.HI UR5, URZ, 0x4, UR5 ;  /* 0x00000004ff057899 */ /* 0x000fe40008011605 */
[----:B------:R-:W-:Y:S02]  /*6540*/  UIADD3 UR9, UPT, UPT, UR15, 0x90, URZ ;  /* 0x000000900f097890 */ /* 0x000fe4000fffe0ff */
[----:B------:R-:W-:Y:S02]  /*6550*/  USGXT.U32 UR6, UR5, 0xe ;  /* 0x0000000e0506789a */ /* 0x000fe40008000000 */
[----:B------:R-:W-:-:S02]  /*6560*/  UIADD3 UR13, UPT, UPT, UR15, 0x98, URZ ;  /* 0x000000980f0d7890 */ /* 0x000fc4000fffe0ff */
[----:B------:R-:W-:Y:S02]  /*6570*/  UIADD3 UR28, UP1, UPT, UR6, 0x2, URZ ;  /* 0x00000002061c7890 */ /* 0x000fe4000ff3e0ff */
[----:B------:R-:W-:Y:S02]  /*6580*/  UIADD3 UR14, UPT, UPT, UR15, 0x40, URZ ;  /* 0x000000400f0e7890 */ /* 0x000fe4000fffe0ff */
[----:B------:R-:W-:Y:S02]  /*6590*/  UIADD3.X UR29, UPT, UPT, UR4, 0x40004040, URZ, UP1, !UPT ;  /* 0x40004040041d7890 */ /* 0x000fe40008ffe4ff */
[----:B------:R-:W-:Y:S02]  /*65a0*/  UIADD3 UR21, UPT, UPT, UR15, 0xa0, URZ ;  /* 0x000000a00f157890 */ /* 0x000fe4000fffe0ff */
[----:B------:R-:W-:Y:S02]  /*65b0*/  UIADD3.64 UR16, UPT, UPT, UR28, 0x2, URZ ;  /* 0x000000021c107897 */ /* 0x000fe4000fffe0ff */
[----:B------:R-:W-:-:S02]  /*65c0*/  UIADD3.64 UR22, UPT, UPT, UR28, 0x4, URZ ;  /* 0x000000041c167897 */ /* 0x000fc4000fffe0ff */
[----:B------:R-:W-:Y:S02]  /*65d0*/  UIADD3 UR27, UPT, UPT, UR15, 0x40, URZ ;  /* 0x000000400f1b7890 */ /* 0x000fe4000fffe0ff */
[----:B------:R-:W-:Y:S02]  /*65e0*/  UIADD3 UR24, UPT, UPT, UR15, 0xa8, URZ ;  /* 0x000000a80f187890 */ /* 0x000fe4000fffe0ff */
[----:B------:R-:W-:Y:S02]  /*65f0*/  UIADD3 UR42, UPT, UPT, UR15, 0x40, URZ ;  /* 0x000000400f2a7890 */ /* 0x000fe4000fffe0ff */
[----:B------:R-:W-:Y:S01]  /*6600*/  UIADD3 UR25, UPT, UPT, UR15, 0xb0, URZ ;  /* 0x000000b00f197890 */ /* 0x000fe2000fffe0ff */
[----:B------:R-:W-:Y:S01]  /*6610*/  UMOV UR30, 0x0 ;  /* 0x00000000001e7882 */ /* 0x000fe20000000000 */
[----:B------:R-:W-:Y:S01]  /*6620*/  UMOV UR31, 0x8100910 ;  /* 0x08100910001f7882 */ /* 0x000fe20000000000 */
[----:B------:R-:W-:Y:S02]  /*6630*/  UIADD3 UR43, UPT, UPT, UR15, 0x40, URZ ;  /* 0x000000400f2b7890 */ /* 0x000fe4000fffe0ff */
[----:B------:R-:W-:Y:S01]  /*6640*/  UIADD3 UR26, UPT, UPT, UR15, 0xb8, URZ ;  /* 0x000000b80f1a7890 */ /* 0x000fe2000fffe0ff */
[----:B------:R-:W-:Y:S01]  /*6650*/  UMOV UR7, 0x40004040 ;  /* 0x4000404000077882 */ /* 0x000fe20000000000 */
[----:B------:R-:W-:Y:S01]  /*6660*/  UMOV UR32, 0x0 ;  /* 0x0000000000207882 */ /* 0x000fe20000000000 */
[----:B------:R-:W-:Y:S01]  /*6670*/  UMOV UR33, 0x8100910 ;  /* 0x0810091000217882 */ /* 0x000fe20000000000 */
[----:B------:R-:W-:Y:S01]  /*6680*/  UMOV UR34, 0x0 ;  /* 0x0000000000227882 */ /* 0x000fe20000000000 */
[----:B------:R-:W-:Y:S01]  /*6690*/  UMOV UR35, 0x8100910 ;  /* 0x0810091000237882 */ /* 0x000fe20000000000 */
[----:B------:R1:W-:Y:S01]  /*66a0*/  UTCHMMA tmem[UR20], gdesc[UR6], tmem[UR15], tmem[UR30], idesc[UR31], !UPT ;  /* 0x00ff1e06140079ea */ /* 0x0003e2000f80000f */
[----:B------:R-:W-:Y:S01]  /*66b0*/  UMOV UR36, 0x0 ;  /* 0x0000000000247882 */ /* 0x000fe20000000000 */
[----:B------:R-:W-:Y:S01]  /*66c0*/  UMOV UR37, 0x8100910 ;  /* 0x0810091000257882 */ /* 0x000fe20000000000 */
[----:B------:R1:W-:Y:S01]  /*66d0*/  UTCHMMA tmem[UR8], gdesc[UR28], tmem[UR15], tmem[UR32], idesc[UR33], UPT ;  /* 0x00ff201c080079ea */ /* 0x0003e2000b80000f */
        /* <DEDUP_REMOVED lines=8> */
[----:B------:R-:W-:Y:S01]  /*6760*/  UMOV UR4, UR12 ;  /* 0x0000000c00047c82 */ /* 0x000fe20008000000 */
[----:B------:R-:W-:Y:S01]  /*6770*/  UMOV UR5, URZ ;  /* 0x000000ff00057c82 */ /* 0x000fe20008000000 */
[----:B------:R1:W-:Y:S01]  /*6780*/  UTCHMMA tmem[UR21], gdesc[UR6], tmem[UR14], tmem[UR38], idesc[UR39], !UPT ;  /* 0x00ff2606150079ea */ /* 0x0003e2000f80000e */
[----:B------:R-:W-:Y:S01]  /*6790*/  UMOV UR46, 0x0 ;  /* 0x00000000002e7882 */ /* 0x000fe20000000000 */
[----:B------:R-:W-:Y:S01]  /*67a0*/  UMOV UR47, 0x8100910 ;  /* 0x08100910002f7882 */ /* 0x000fe20000000000 */
[----:B------:R1:W-:Y:S01]  /*67b0*/  UTCHMMA tmem[UR24], gdesc[UR28], tmem[UR27], tmem[UR40], idesc[UR41], UPT ;  /* 0x00ff281c180079ea */ /* 0x0003e2000b80001b */
[----:B------:R-:W-:Y:S01]  /*67c0*/  UMOV UR4, UR4 ;  /* 0x0000000400047c82 */ /* 0x000fe20008000000 */
[----:B------:R1:W-:Y:S01]  /*67d0*/  UTCHMMA tmem[UR25], gdesc[UR16], tmem[UR42], tmem[UR44], idesc[UR45], UPT ;  /* 0x00ff2c10190079ea */ /* 0x0003e2000b80002a */
[----:B------:R1:W-:Y:S01]  /*67e0*/  UTCHMMA tmem[UR26], gdesc[UR22], tmem[UR43], tmem[UR46], idesc[UR47], UPT ;  /* 0x00ff2e161a0079ea */ /* 0x0003e2000b80002b */
[----:B------:R1:W-:Y:S01]  /*67f0*/  UTCBAR [UR4], URZ ;  /* 0x000000ff040073e9 */ /* 0x0003e200080000ff */
[----:B------:R-:W-:Y:S01]  /*6800*/  NOP ;  /* 0x0000000000007918 */ /* 0x000fe20000000000 */
.L_x_7:
[----:B------:R-:W3:Y:S01]  /*6810*/  LDL.LU.64 R90, [R1+0x10] ;  /* 0x00001000015a7983 */ /* 0x000ee20000300a00 */
[----:B------:R-:W-:Y:S01]  /*6820*/  BAR.SYNC.DEFER_BLOCKING 0x0 ;  /* 0x0000000000007b1d */ /* 0x000fe20000010000 */
[C---:B------:R-:W-:Y:S01]  /*6830*/  VIADD R43, R73.reuse, 0xffffff7c ;  /* 0xffffff7c492b7836 */ /* 0x040fe20000000000 */
[-C--:B------:R-:W-:Y:S01]  /*6840*/  IADD3 R50, P2, PT, R96, R71.reuse, RZ ;  /* 0x0000004760327210 */ /* 0x080fe20007f5e0ff */
[C---:B------:R-:W-:Y:S01]  /*6850*/  VIADD R53, R73.reuse, 0xffffff7b ;  /* 0xffffff7b49357836 */ /* 0x040fe20000000000 */
[----:B------:R-:W-:Y:S01]  /*6860*/  IADD3 R52, P6, PT, R98, R71, RZ ;  /* 0x0000004762347210 */ /* 0x000fe20007fde0ff */
[----:B------:R-:W-:-:S03]  /*6870*/  VIADD R86, R73, 0xffffff60 ;  /* 0xffffff6049567836 */ /* 0x000fc60000000000 */
[----:B------:R-:W4:Y:S01]  /*6880*/  LDC R141, c[0x0][0x3a0] ;  /* 0x0000e800ff8d7b82 */ /* 0x000f220000000800 */
[----:B------:R-:W5:Y:S04]  /*6890*/  LDL.LU.64 R88, [R1] ;  /* 0x0000000001587983 */ /* 0x000f680000300a00 */
[----:B--2---:R-:W2:Y:S04]  /*68a0*/  LDL.LU.64 R146, [R1+0x8] ;  /* 0x0000080001927983 */ /* 0x004ea80000300a00 */
[----:B------:R-:W2:Y:S04]  /*68b0*/  LDL.LU.64 R92, [R1+0x20] ;  /* 0x00002000015c7983 */ /* 0x000ea80000300a00 */
[----:B------:R-:W2:Y:S04]  /*68c0*/  LDL.LU.64 R148, [R1+0x18] ;  /* 0x0000180001947983 */ /* 0x000ea80000300a00 */
[----:B------:R-:W2:Y:S04]  /*68d0*/  LDL.LU.64 R94, [R1+0x30] ;  /* 0x00003000015e7983 */ /* 0x000ea80000300a00 */
[----:B------:R-:W2:Y:S04]  /*68e0*/  LDL.LU.64 R150, [R1+0x28] ;  /* 0x0000280001967983 */ /* 0x000ea80000300a00 */
[----:B------:R-:W2:Y:S04]  /*68f0*/  LDL.LU.64 R142, [R1+0x40] ;  /* 0x00004000018e7983 */ /* 0x000ea80000300a00 */
[----:B------:R-:W2:Y:S04]  /*6900*/  LDL.LU.64 R152, [R1+0x38] ;  /* 0x0000380001987983 */ /* 0x000ea80000300a00 */
[----:B------:R-:W2:Y:S04]  /*6910*/  LDL.LU.64 R144, [R1+0x50] ;  /* 0x0000500001907983 */ /* 0x000ea80000300a00 */
[----:B------:R-:W2:Y:S04]  /*6920*/  LDL.LU.64 R154, [R1+0x48] ;  /* 0x00004800019a7983 */ /* 0x000ea80000300a00 */
[----:B------:R-:W3:Y:S01]  /*6930*/  LDL.LU.64 R156, [R1+0x58] ;  /* 0x00005800019c7983 */ /* 0x000ee20000300a00 */
[--C-:B------:R-:W-:Y:S01]  /*6940*/  IMAD.X R51, R97, 0x1, R72.reuse, P2 ;  /* 0x0000000161337824 */ /* 0x100fe200010e0648 */
[----:B------:R-:W-:Y:S01]  /*6950*/  ISETP.GE.U32.AND P2, PT, R53, 0x7fffff5c, PT ;  /* 0x7fffff5c3500780c */ /* 0x000fe20003f46070 */
[----:B------:R-:W-:Y:S01]  /*6960*/  IMAD.X R53, R99, 0x1, R72, P6 ;  /* 0x0000000163357824 */ /* 0x000fe200030e0648 */
[----:B------:R-:W-:Y:S01]  /*6970*/  @!PT LDS RZ, [RZ] ;  /* 0x00000000fffff984 */ /* 0x000fe20000000800 */
[----:B------:R-:W-:Y:S01]  /*6980*/  @!PT LDS RZ, [RZ] ;  /* 0x00000000fffff984 */ /* 0x000fe20000000800 */
[----:B------:R-:W-:Y:S01]  /*6990*/  @!PT LDS RZ, [RZ] ;  /* 0x00000000fffff984 */ /* 0x000fe20000000800 */
[----:B------:R1:W-:Y:S01]  /*69a0*/  LDGSTS.E [R217], desc[UR18][R4.64], !P1 ;  /* 0x0000000004d97fae */ /* 0x0003e2000c9a1012 */
[----:B------:R-:W-:Y:S01]  /*69b0*/  VIADD R60, R73, 0xffffff72 ;  /* 0xffffff72493c7836 */ /* 0x000fe20000000000 */
[----:B-1----:R-:W-:Y:S01]  /*69c0*/  UMOV UR4, URZ ;  /* 0x000000ff00047c82 */ /* 0x002fe20008000000 */
[----:B----4-:R-:W-:Y:S01]  /*69d0*/  VIADD R141, R141, 0xffffff80 ;  /* 0xffffff808d8d7836 */ /* 0x010fe20000000000 */
[----:B------:R1:W-:Y:S01]  /*69e0*/  LDGSTS.E [R217+0x200], desc[UR18][R6.64], !P1 ;  /* 0x0020000006d97fae */ /* 0x0003e2000c9a1012 */
[----:B------:R-:W-:-:S03]  /*69f0*/  ISETP.GE.U32.AND P1, PT, R43, 0x7fffff5d, PT ;  /* 0x7fffff5d2b00780c */ /* 0x000fc60003f26070 */
[----:B------:R4:W-:Y:S04]  /*6a00*/  LDGSTS.E [R217+0x400], desc[UR18][R8.64], !P5 ;  /* 0x0040000008d97fae */ /* 0x0009e8000e9a1012 */
[----:B------:R-:W-:Y:S01]  /*6a10*/  LDGSTS.E [R217+0x600], desc[UR18][R28.64], !P5 ;  /* 0x006000001cd97fae */ /* 0x000fe2000e9a1012 */
[C---:B------:R-:W-:Y:S02]  /*6a20*/  IADD3 R5, PT, PT, R73.reuse, -0x86, RZ ;  /* 0xffffff7a49057810 */ /* 0x040fe40007ffe0ff */
[-C--:B------:R-:W-:Y:S01]  /*6a30*/  IADD3 R4, P5, PT, R100, R71.reuse, RZ ;  /* 0x0000004764047210 */ /* 0x080fe20007fbe0ff */
[C---:B-1----:R-:W-:Y:S01]  /*6a40*/  VIADD R7, R73.reuse, 0xffffff79 ;  /* 0xffffff7949077836 */ /* 0x042fe20000000000 */
[----:B------:R1:W-:Y:S01]  /*6a50*/  LDGSTS.E [R217+0x800], desc[UR18][R10.64], !P4 ;  /* 0x008000000ad97fae */ /* 0x0003e2000e1a1012 */
[----:B------:R-:W-:Y:S01]  /*6a60*/  IADD3 R6, P6, PT, R102, R71, RZ ;  /* 0x0000004766067210 */ /* 0x000fe20007fde0ff */
[----:B----4-:R-:W-:-:S02]  /*6a70*/  VIADD R9, R73, 0xffffff78 ;  /* 0xffffff7849097836 */ /* 0x010fc40000000000 */
[----:B------:R-:W-:Y:S01]  /*6a80*/  LDGSTS.E [R217+0xa00], desc[UR18][R30.64], !P4 ;  /* 0x00a000001ed97fae */ /* 0x000fe2000e1a1012 */
[----:B------:R-:W-:Y:S01]  /*6a90*/  ISETP.GE.U32.AND P4, PT, R5, 0x7fffff5b, PT ;  /* 0x7fffff5b0500780c */ /* 0x000fe20003f86070 */
[--C-:B------:R-:W-:Y:S01]  /*6aa0*/  IMAD.X R5, R101, 0x1, R72.reuse, P5 ;  /* 0x0000000165057824 */ /* 0x100fe200028e0648 */
[----:B------:R-:W-:Y:S01]  /*6ab0*/  ISETP.GE.U32.AND P5, PT, R7, 0x7fffff5a, PT ;  /* 0x7fffff5a0700780c */ /* 0x000fe20003fa6070 */
[----:B------:R4:W-:Y:S01]  /*6ac0*/  LDGSTS.E [R217+0xc00], desc[UR18][R12.64], !P1 ;  /* 0x00c000000cd97fae */ /* 0x0009e2000c9a1012 */
[----:B------:R-:W-:-:S03]  /*6ad0*/  IMAD.X R7, R103, 0x1, R72, P6 ;  /* 0x0000000167077824 */ /* 0x000fc600030e0648 */
[----:B------:R-:W-:Y:S01]  /*6ae0*/  LDGSTS.E [R217+0xe00], desc[UR18][R32.64], !P1 ;  /* 0x00e0000020d97fae */ /* 0x000fe2000c9a1012 */
[----:B-1----:R-:W-:Y:S02]  /*6af0*/  IADD3 R11, PT, PT, R73, -0x89, RZ ;  /* 0xffffff77490b7810 */ /* 0x002fe40007ffe0ff */
[----:B------:R-:W-:Y:S01]  /*6b00*/  ISETP.GE.U32.AND P1, PT, R9, 0x7fffff59, PT ;  /* 0x7fffff590900780c */ /* 0x000fe20003f26070 */
[----:B------:R1:W-:Y:S01]  /*6b10*/  LDGSTS.E [R217+0x1000], desc[UR18][R14.64], !P2 ;  /* 0x010000000ed97fae */ /* 0x0003e2000d1a1012 */
[----:B------:R-:W-:-:S03]  /*6b20*/  IADD3 R10, P6, PT, R106, R71, RZ ;  /* 0x000000476a0a7210 */ /* 0x000fc60007fde0ff */
[----:B------:R1:W-:Y:S01]  /*6b30*/  LDGSTS.E [R217+0x1200], desc[UR18][R34.64], !P2 ;  /* 0x0120000022d97fae */ /* 0x0003e2000d1a1012 */
[-C--:B------:R-:W-:Y:S01]  /*6b40*/  IADD3 R8, P2, PT, R104, R71.reuse, RZ ;  /* 0x0000004768087210 */ /* 0x080fe20007f5e0ff */
[----:B----4-:R-:W-:Y:S02]  /*6b50*/  VIADD R13, R73, 0xffffff76 ;  /* 0xffffff76490d7836 */ /* 0x010fe40000000000 */
[----:B------:R4:W-:Y:S02]  /*6b60*/  LDGSTS.E [R217+0x1400], desc[UR18][R16.64], !P4 ;  /* 0x0140000010d97fae */ /* 0x0009e4000e1a1012 */
[--C-:B------:R-:W-:Y:S01]  /*6b70*/  IMAD.X R9, R105, 0x1, R72.reuse, P2 ;  /* 0x0000000169097824 */ /* 0x100fe200010e0648 */
[----:B------:R-:W-:Y:S01]  /*6b80*/  ISETP.GE.U32.AND P2, PT, R11, 0x7fffff58, PT ;  /* 0x7fffff580b00780c */ /* 0x000fe20003f46070 */
[----:B------:R-:W-:Y:S01]  /*6b90*/  LDGSTS.E [R217+0x1600], desc[UR18][R36.64], !P4 ;  /* 0x0160000024d97fae */ /* 0x000fe2000e1a1012 */
[----:B-1----:R-:W-:Y:S01]  /*6ba0*/  VIADD R15, R73, 0xffffff75 ;  /* 0xffffff75490f7836 */ /* 0x002fe20000000000 */
[----:B------:R-:W-:Y:S01]  /*6bb0*/  ISETP.GE.U32.AND P4, PT, R13, 0x7fffff57, PT ;  /* 0x7fffff570d00780c */ /* 0x000fe20003f86070 */
[----:B------:R-:W-:Y:S01]  /*6bc0*/  IMAD.X R11, R107, 0x1, R72, P6 ;  /* 0x000000016b0b7824 */ /* 0x000fe200030e0648 */
[----:B------:R1:W-:Y:S01]  /*6bd0*/  LDGSTS.E [R217+0x1800], desc[UR18][R18.64], !P5 ;  /* 0x0180000012d97fae */ /* 0x0003e2000e9a1012 */
[-C--:B------:R-:W-:Y:S01]  /*6be0*/  IADD3 R14, P6, PT, R110, R71.reuse, RZ ;  /* 0x000000476e0e7210 */ /* 0x080fe20007fde0ff */
[C---:B------:R-:W-:Y:S01]  /*6bf0*/  VIADD R34, R73.reuse, 0xffffff67 ;  /* 0xffffff6749227836 */ /* 0x040fe20000000000 */
[C---:B------:R-:W-:Y:S01]  /*6c00*/  IADD3 R35, PT, PT, R73.reuse, -0x9e, RZ ;  /* 0xffffff6249237810 */ /* 0x040fe20007ffe0ff */
[----:B------:R-:W-:Y:S01]  /*6c10*/  LDGSTS.E [R217+0x1a00], desc[UR18][R38.64], !P5 ;  /* 0x01a0000026d97fae */ /* 0x000fe2000e9a1012 */
[----:B------:R-:W-:Y:S01]  /*6c20*/  IADD3 R12, P5, PT, R108, R71, RZ ;  /* 0x000000476c0c7210 */ /* 0x000fe20007fbe0ff */
[----:B----4-:R-:W-:-:S02]  /*6c30*/  VIADD R17, R73, 0xffffff74 ;  /* 0xffffff7449117836 */ /* 0x010fc40000000000 */
[----:B------:R4:W-:Y:S01]  /*6c40*/  LDGSTS.E [R217+0x1c00], desc[UR18][R20.64], !P1 ;  /* 0x01c0000014d97fae */ /* 0x0009e2000c9a1012 */
[----:B------:R-:W-:Y:S02]  /*6c50*/  IADD3.X R13, PT, PT, R109, R72, RZ, P5, !PT ;  /* 0x000000486d0d7210 */ /* 0x000fe40002ffe4ff */
[----:B------:R-:W-:Y:S01]  /*6c60*/  ISETP.GE.U32.AND P5, PT, R15, 0x7fffff56, PT ;  /* 0x7fffff560f00780c */ /* 0x000fe20003fa6070 */
[----:B------:R-:W-:Y:S01]  /*6c70*/  LDGSTS.E [R217+0x1e00], desc[UR18][R40.64], !P1 ;  /* 0x01e0000028d97fae */ /* 0x000fe2000c9a1012 */
[-C--:B------:R-:W-:Y:S01]  /*6c80*/  IADD3 R16, P1, PT, R112, R71.reuse, RZ ;  /* 0x0000004770107210 */ /* 0x080fe20007f3e0ff */
[----:B-1----:R-:W-:Y:S02]  /*6c90*/  VIADD R19, R73, 0xffffff73 ;  /* 0xffffff7349137836 */ /* 0x002fe40000000000 */
[----:B------:R1:W-:Y:S01]  /*6ca0*/  LDGSTS.E [R217+0x2000], desc[UR18][R22.64], !P2 ;  /* 0x0200000016d97fae */ /* 0x0003e2000d1a1012 */
[----:B------:R-:W-:Y:S01]  /*6cb0*/  IMAD.X R15, R111, 0x1, R72, P6 ;  /* 0x000000016f0f7824 */ /* 0x000fe200030e0648 */
[----:B------:R-:W-:-:S02]  /*6cc0*/  IADD3 R18, P6, PT, R114, R71, RZ ;  /* 0x0000004772127210 */ /* 0x000fc40007fde0ff */
[----:B------:R-:W-:Y:S01]  /*6cd0*/  LDGSTS.E [R217+0x2200], desc[UR18][R44.64], !P2 ;  /* 0x022000002cd97fae */ /* 0x000fe2000d1a1012 */
[----:B----4-:R-:W-:Y:S01]  /*6ce0*/  VIADD R21, R73, 0xffffff6c ;  /* 0xffffff6c49157836 */ /* 0x010fe20000000000 */
[----:B------:R-:W-:Y:S01]  /*6cf0*/  ISETP.GE.U32.AND P2, PT, R17, 0x7fffff55, PT ;  /* 0x7fffff551100780c */ /* 0x000fe20003f46070 */
[----:B------:R-:W-:Y:S01]  /*6d00*/  IMAD.X R17, R113, 0x1, R72, P1 ;  /* 0x0000000171117824 */ /* 0x000fe200008e0648 */
[----:B------:R4:W-:Y:S01]  /*6d10*/  LDGSTS.E [R217+0x2400], desc[UR18][R24.64], !P4 ;  /* 0x0240000018d97fae */ /* 0x0009e2000e1a1012 */
[----:B------:R-:W-:Y:S02]  /*6d20*/  ISETP.GE.U32.AND P1, PT, R19, 0x7fffff54, PT ;  /* 0x7fffff541300780c */ /* 0x000fe40003f26070 */
[----:B------:R-:W-:Y:S01]  /*6d30*/  IADD3.X R19, PT, PT, R115, R72, RZ, P6, !PT ;  /* 0x0000004873137210 */ /* 0x000fe200037fe4ff */
[----:B------:R-:W-:Y:S01]  /*6d40*/  LDGSTS.E [R217+0x2600], desc[UR18][R46.64], !P4 ;  /* 0x026000002ed97fae */ /* 0x000fe2000e1a1012 */
[C---:B-1----:R-:W-:Y:S01]  /*6d50*/  VIADD R22, R73.reuse, 0xffffff6d ;  /* 0xffffff6d49167836 */ /* 0x042fe20000000000 */
[----:B------:R-:W-:Y:S01]  /*6d60*/  IADD3 R30, P4, PT, R118, R71, RZ ;  /* 0x00000047761e7210 */ /* 0x000fe20007f9e0ff */
[----:B------:R-:W-:Y:S01]  /*6d70*/  VIADD R23, R73, 0xffffff6f ;  /* 0xffffff6f49177836 */ /* 0x000fe20000000000 */
[----:B------:R1:W-:Y:S01]  /*6d80*/  LDGSTS.E [R217+0x2800], desc[UR18][R26.64], !P5 ;  /* 0x028000001ad97fae */ /* 0x0003e2000e9a1012 */
[----:B------:R-:W-:-:S02]  /*6d90*/  ISETP.GE.U32.AND P6, PT, R21, 0x7fffff4d, PT ;  /* 0x7fffff4d1500780c */ /* 0x000fc40003fc6070 */
[--C-:B------:R-:W-:Y:S01]  /*6da0*/  IMAD.X R31, R119, 0x1, R72.reuse, P4 ;  /* 0x00000001771f7824 */ /* 0x100fe200020e0648 */
[----:B------:R1:W-:Y:S01]  /*6db0*/  LDGSTS.E [R217+0x2a00], desc[UR18][R48.64], !P5 ;  /* 0x02a0000030d97fae */ /* 0x0003e2000e9a1012 */
[-C--:B------:R-:W-:Y:S01]  /*6dc0*/  IADD3 R20, P5, PT, R116, R71.reuse, RZ ;  /* 0x0000004774147210 */ /* 0x080fe20007fbe0ff */
[C---:B----4-:R-:W-:Y:S01]  /*6dd0*/  VIADD R25, R73.reuse, 0xffffff68 ;  /* 0xffffff6849197836 */ /* 0x050fe20000000000 */
[----:B------:R-:W-:Y:S01]  /*6de0*/  IADD3 R24, PT, PT, R73, -0x92, RZ ;  /* 0xffffff6e49187810 */ /* 0x000fe20007ffe0ff */
[----:B------:R4:W-:Y:S01]  /*6df0*/  LDGSTS.E [R217+0x2c00], desc[UR18][R50.64], !P2 ;  /* 0x02c0000032d97fae */ /* 0x0009e2000d1a1012 */
[----:B------:R-:W-:Y:S01]  /*6e00*/  SEL R61, RZ, 0x1, P6 ;  /* 0x00000001ff3d7807 */ /* 0x000fe20003000000 */
[----:B------:R-:W-:Y:S01]  /*6e10*/  IMAD.X R21, R117, 0x1, R72, P5 ;  /* 0x0000000175157824 */ /* 0x000fe200028e0648 */
[----:B------:R-:W-:Y:S01]  /*6e20*/  ISETP.GE.U32.AND P5, PT, R22, 0x7fffff4e, PT ;  /* 0x7fffff4e1600780c */ /* 0x000fe20003fa6070 */
[----:B-1----:R-:W-:Y:S01]  /*6e30*/  VIADD R26, R73, 0xffffff64 ;  /* 0xffffff64491a7836 */ /* 0x002fe20000000000 */
[----:B------:R-:W-:Y:S01]  /*6e40*/  IADD3 R22, P4, PT, R120, R71, RZ ;  /* 0x0000004778167210 */ /* 0x000fe20007f9e0ff */
[----:B------:R1:W-:Y:S01]  /*6e50*/  LDGSTS.E [R217+0x2e00], desc[UR18][R52.64], !P2 ;  /* 0x02e0000034d97fae */ /* 0x0003e2000d1a1012 */
[----:B------:R-:W-:-:S02]  /*6e60*/  SEL R64, RZ, 0x1fffe, P5 ;  /* 0x0001fffeff407807 */ /* 0x000fc40002800000 */
[----:B------:R-:W-:Y:S01]  /*6e70*/  ISETP.GE.U32.AND P5, PT, R23, 0x7fffff50, PT ;  /* 0x7fffff501700780c */ /* 0x000fe20003fa6070 */
[----:B------:R-:W-:Y:S01]  /*6e80*/  IMAD.X R23, R121, 0x1, R72, P4 ;  /* 0x0000000179177824 */ /* 0x000fe200020e0648 */
[----:B------:R-:W-:Y:S01]  /*6e90*/  ISETP.GE.U32.AND P6, PT, R24, 0x7fffff4f, PT ;  /* 0x7fffff4f1800780c */ /* 0x000fe20003fc6070 */
[----:B------:R-:W-:Y:S01]  /*6ea0*/  VIADD R24, R73, 0xffffff69 ;  /* 0xffffff6949187836 */ /* 0x000fe20000000000 */
[-C--:B------:R-:W-:Y:S01]  /*6eb0*/  IADD3 R28, P4, PT, R122, R71.reuse, RZ ;  /* 0x000000477a1c7210 */ /* 0x080fe20007f9e0ff */
[----:B------:R-:W-:Y:S01]  /*6ec0*/  IMAD.IADD R64, R61, 0x1, R64 ;  /* 0x000000013d407824 */ /* 0x000fe200078e0240 */
[----:B------:R-:W-:Y:S01]  /*6ed0*/  SEL R66, RZ, 0x7fff8, P5 ;  /* 0x0007fff8ff427807 */ /* 0x000fe20002800000 */
[----:B------:R1:W-:Y:S01]  /*6ee0*/  LDGSTS.E [R217+0x3000], desc[UR18][R4.64], !P1 ;  /* 0x0300000004d97fae */ /* 0x0003e2000c9a1012 */
[----:B------:R-:W-:Y:S02]  /*6ef0*/  IADD3.X R29, PT, PT, R123, R72, RZ, P4, !PT ;  /* 0x000000487b1d7210 */ /* 0x000fe400027fe4ff */
[----:B------:R-:W-:Y:S01]  /*6f00*/  SEL R43, RZ, 0x4, P6 ;  /* 0x00000004ff2b7807 */ /* 0x000fe20003000000 */
[----:B------:R1:W-:Y:S01]  /*6f10*/  LDGSTS.E [R217+0x3200], desc[UR18][R6.64], !P1 ;  /* 0x0320000006d97fae */ /* 0x0003e2000c9a1012 */
[----:B------:R-:W-:-:S02]  /*6f20*/  IADD3 R44, P5, PT, R124, R71, RZ ;  /* 0x000000477c2c7210 */ /* 0x000fc40007fbe0ff */
[----:B------:R-:W-:Y:S01]  /*6f30*/  ISETP.GE.U32.AND P4, PT, R24, 0x7fffff4a, PT ;  /* 0x7fffff4a1800780c */ /* 0x000fe20003f86070 */
[----:B------:R-:W-:Y:S01]  /*6f40*/  VIADD R24, R73, 0xffffff6b ;  /* 0xffffff6b49187836 */ /* 0x000fe20000000000 */
[----:B------:R-:W-:Y:S01]  /*6f50*/  ISETP.GE.U32.AND P6, PT, R25, 0x7fffff49, PT ;  /* 0x7fffff491900780c */ /* 0x000fe20003fc6070 */
[----:B------:R-:W-:Y:S01]  /*6f60*/  VIADD R25, R73, 0xffffff6a ;  /* 0xffffff6a49197836 */ /* 0x000fe20000000000 */
[----:B------:R-:W-:Y:S01]  /*6f70*/  SEL R74, RZ, 0x1fffe, P4 ;  /* 0x0001fffeff4a7807 */ /* 0x000fe20002000000 */
[----:B------:R-:W-:Y:S01]  /*6f80*/  IMAD.X R45, R125, 0x1, R72, P5 ;  /* 0x000000017d2d7824 */ /* 0x000fe200028e0648 */
[-C--:B------:R-:W-:Y:S01]  /*6f90*/  IADD3 R40, P4, PT, R128, R71.reuse, RZ ;  /* 0x0000004780287210 */ /* 0x080fe20007f9e0ff */
[----:B------:R-:W1:Y:S01]  /*6fa0*/  S2R R87, SR_TID.X ;  /* 0x0000000000577919 */ /* 0x000e620000002100 */
[----:B------:R-:W-:Y:S02]  /*6fb0*/  SEL R65, RZ, 0x1, P6 ;  /* 0x00000001ff417807 */ /* 0x000fe40003000000 */
[----:B------:R-:W-:-:S02]  /*6fc0*/  IADD3 R46, P5, PT, R126, R71, RZ ;  /* 0x000000477e2e7210 */ /* 0x000fc40007fbe0ff */
[----:B------:R-:W-:Y:S01]  /*6fd0*/  ISETP.GE.U32.AND P6, PT, R25, 0x7fffff4b, PT ;  /* 0x7fffff4b1900780c */ /* 0x000fe20003fc6070 */
[----:B------:R-:W-:Y:S01]  /*6fe0*/  VIADD R25, R73, 0xffffff65 ;  /* 0xffffff6549197836 */ /* 0x000fe20000000000 */
[----:B------:R-:W-:Y:S01]  /*6ff0*/  IADD3.X R41, PT, PT, R129, R72, RZ, P4, !PT ;  /* 0x0000004881297210 */ /* 0x000fe200027fe4ff */
[----:B------:R-:W-:Y:S01]  /*7000*/  IMAD.X R47, R127, 0x1, R72, P5 ;  /* 0x000000017f2f7824 */ /* 0x000fe200028e0648 */
[----:B------:R-:W-:Y:S01]  /*7010*/  IADD3 R32, P4, PT, R130, R71, RZ ;  /* 0x0000004782207210 */ /* 0x000fe20007f9e0ff */
[----:B------:R-:W-:Y:S01]  /*7020*/  IMAD.IADD R75, R65, 0x1, R74 ;  /* 0x00000001414b7824 */ /* 0x000fe200078e024a */
[----:B------:R-:W-:Y:S02]  /*7030*/  SEL R67, RZ, 0x4, P6 ;  /* 0x00000004ff437807 */ /* 0x000fe40003000000 */
[----:B------:R-:W-:Y:S01]  /*7040*/  ISETP.GE.U32.AND P5, PT, R24, 0x7fffff4c, PT ;  /* 0x7fffff4c1800780c */ /* 0x000fe20003fa6070 */
[----:B------:R-:W-:Y:S01]  /*7050*/  IMAD.X R33, R131, 0x1, R72, P4 ;  /* 0x0000000183217824 */ /* 0x000fe200020e0648 */
[----:B------:R-:W-:-:S02]  /*7060*/  ISETP.GE.U32.AND P6, PT, R26, 0x7fffff45, PT ;  /* 0x7fffff451a00780c */ /* 0x000fc40003fc6070 */
[----:B------:R-:W-:Y:S02]  /*7070*/  SEL R78, RZ, 0x7fff8, P5 ;  /* 0x0007fff8ff4e7807 */ /* 0x000fe40002800000 */
[----:B------:R-:W-:Y:S02]  /*7080*/  ISETP.GE.U32.AND P4, PT, R25, 0x7fffff46, PT ;  /* 0x7fffff461900780c */ /* 0x000fe40003f86070 */
[----:B------:R-:W-:Y:S02]  /*7090*/  SEL R81, RZ, 0x1, P6 ;  /* 0x00000001ff517807 */ /* 0x000fe40003000000 */
[-C--:B------:R-:W-:Y:S02]  /*70a0*/  IADD3 R24, P5, PT, R132, R71.reuse, RZ ;  /* 0x0000004784187210 */ /* 0x080fe40007fbe0ff */
[----:B------:R-:W-:Y:S02]  /*70b0*/  IADD3 R27, PT, PT, R73, -0x9a, RZ ;  /* 0xffffff66491b7810 */ /* 0x000fe40007ffe0ff */
[----:B------:R-:W-:Y:S01]  /*70c0*/  IADD3 R26, P6, PT, R134, R71, RZ ;  /* 0x00000047861a7210 */ /* 0x000fe20007fde0ff */
[----:B------:R-:W-:Y:S01]  /*70d0*/  IMAD.X R25, R133, 0x1, R72, P5 ;  /* 0x0000000185197824 */ /* 0x000fe200028e0648 */
[----:B------:R-:W-:-:S02]  /*70e0*/  SEL R82, RZ, 0x1fffe, P4 ;  /* 0x0001fffeff527807 */ /* 0x000fc40002000000 */
[----:B------:R-:W-:Y:S01]  /*70f0*/  ISETP.GE.U32.AND P4, PT, R27, 0x7fffff47, PT ;  /* 0x7fffff471b00780c */ /* 0x000fe20003f86070 */
[----:B------:R-:W-:Y:S01]  /*7100*/  IMAD.X R27, R135, 0x1, R72, P6 ;  /* 0x00000001871b7824 */ /* 0x000fe200030e0648 */
[-C--:B------:R-:W-:Y:S01]  /*7110*/  IADD3 R38, P5, PT, R136, R71.reuse, RZ ;  /* 0x0000004788267210 */ /* 0x080fe20007fbe0ff */
[----:B------:R-:W-:Y:S01]  /*7120*/  IMAD.IADD R81, R81, 0x1, R82 ;  /* 0x0000000151517824 */ /* 0x000fe200078e0252 */
[----:B------:R-:W-:Y:S01]  /*7130*/  ISETP.GE.U32.AND P6, PT, R34, 0x7fffff48, PT ;  /* 0x7fffff482200780c */ /* 0x000fe20003fc6070 */
[----:B------:R-:W-:Y:S01]  /*7140*/  VIADD R34, R73, 0xffffff61 ;  /* 0xffffff6149227836 */ /* 0x000fe20000000000 */
[----:B------:R-:W-:Y:S01]  /*7150*/  SEL R79, RZ, 0x4, P4 ;  /* 0x00000004ff4f7807 */ /* 0x000fe20002000000 */
[----:B------:R-:W-:Y:S01]  /*7160*/  IMAD.X R39, R137, 0x1, R72, P5 ;  /* 0x0000000189277824 */ /* 0x000fe200028e0648 */
[----:B------:R-:W-:Y:S02]  /*7170*/  IADD3 R48, P4, PT, R138, R71, RZ ;  /* 0x000000478a307210 */ /* 0x000fe40007f9e0ff */
[----:B------:R-:W-:-:S02]  /*7180*/  ISETP.GE.U32.AND P5, PT, R34, 0x7fffff42, PT ;  /* 0x7fffff422200780c */ /* 0x000fc40003fa6070 */
[----:B------:R-:W-:Y:S01]  /*7190*/  SEL R80, RZ, 0x7fff8, P6 ;  /* 0x0007fff8ff507807 */ /* 0x000fe20003000000 */
[--C-:B------:R-:W-:Y:S01]  /*71a0*/  IMAD.X R49, R139, 0x1, R72.reuse, P4 ;  /* 0x000000018b317824 */ /* 0x100fe200020e0648 */
[-C--:B------:R-:W-:Y:S02]  /*71b0*/  IADD3 R36, P6, PT, R172, R71.reuse, RZ ;  /* 0x00000047ac247210 */ /* 0x080fe40007fde0ff */
[----:B------:R-:W-:Y:S02]  /*71c0*/  SEL R85, RZ, 0x1fffe, P5 ;  /* 0x0001fffeff557807 */ /* 0x000fe40002800000 */
[-C--:B------:R-:W-:Y:S01]  /*71d0*/  IADD3 R54, P5, PT, R174, R71.reuse, RZ ;  /* 0x00000047ae367210 */ /* 0x080fe20007fbe0ff */
[--C-:B------:R-:W-:Y:S01]  /*71e0*/  IMAD.X R37, R173, 0x1, R72.reuse, P6 ;  /* 0x00000001ad257824 */ /* 0x100fe200030e0648 */
[----:B------:R-:W-:Y:S01]  /*71f0*/  ISETP.GE.U32.AND P4, PT, R35, 0x7fffff43, PT ;  /* 0x7fffff432300780c */ /* 0x000fe20003f86070 */
[----:B------:R-:W-:Y:S01]  /*7200*/  VIADD R35, R73, 0xffffff63 ;  /* 0xffffff6349237836 */ /* 0x000fe20000000000 */
[-C--:B------:R-:W-:Y:S01]  /*7210*/  IADD3 R34, P6, PT, R176, R71.reuse, RZ ;  /* 0x00000047b0227210 */ /* 0x080fe20007fde0ff */
[----:B------:R-:W-:Y:S01]  /*7220*/  IMAD.X R55, R175, 0x1, R72, P5 ;  /* 0x00000001af377824 */ /* 0x000fe200028e0648 */
[----:B------:R-:W-:-:S02]  /*7230*/  IADD3 R56, P5, PT, R178, R71, RZ ;  /* 0x00000047b2387210 */ /* 0x000fc40007fbe0ff */
[----:B------:R-:W-:Y:S02]  /*7240*/  SEL R83, RZ, 0x4, P4 ;  /* 0x00000004ff537807 */ /* 0x000fe40002000000 */
[----:B------:R-:W-:Y:S01]  /*7250*/  ISETP.GE.U32.AND P4, PT, R35, 0x7fffff44, PT ;  /* 0x7fffff442300780c */ /* 0x000fe20003f86070 */
[--C-:B------:R-:W-:Y:S01]  /*7260*/  IMAD.X R57, R179, 0x1, R72.reuse, P5 ;  /* 0x00000001b3397824 */ /* 0x100fe200028e0648 */
[----:B------:R-:W-:Y:S02]  /*7270*/  IADD3.X R35, PT, PT, R177, R72, RZ, P6, !PT ;  /* 0x00000048b1237210 */ /* 0x000fe400037fe4ff */
[-C--:B------:R-:W-:Y:S02]  /*7280*/  IADD3 R58, P6, PT, R180, R71.reuse, RZ ;  /* 0x00000047b43a7210 */ /* 0x080fe40007fde0ff */
[----:B------:R-:W-:Y:S02]  /*7290*/  IADD3 R62, P5, PT, R182, R71, RZ ;  /* 0x00000047b63e7210 */ /* 0x000fe40007fbe0ff */
[----:B------:R-:W-:Y:S01]  /*72a0*/  SEL R84, RZ, 0x7fff8, P4 ;  /* 0x0007fff8ff547807 */ /* 0x000fe20002000000 */
[----:B------:R-:W-:Y:S01]  /*72b0*/  IMAD.X R59, R181, 0x1, R72, P6 ;  /* 0x00000001b53b7824 */ /* 0x000fe200030e0648 */
[----:B------:R-:W-:-:S02]  /*72c0*/  ISETP.GE.U32.AND P4, PT, R86, 0x7fffff41, PT ;  /* 0x7fffff415600780c */ /* 0x000fc40003f86070 */
[----:B------:R-:W-:Y:S02]  /*72d0*/  ISETP.GE.U32.AND P6, PT, R60, 0x7fffff53, PT ;  /* 0x7fffff533c00780c */ /* 0x000fe40003fc6070 */
[----:B------:R-:W-:Y:S02]  /*72e0*/  IADD3.X R63, PT, PT, R183, R72, RZ, P5, !PT ;  /* 0x00000048b73f7210 */ /* 0x000fe40002ffe4ff */
[-C--:B------:R-:W-:Y:S02]  /*72f0*/  IADD3 R60, P5, PT, R184, R71.reuse, RZ ;  /* 0x00000047b83c7210 */ /* 0x080fe40007fbe0ff */
[----:B------:R-:W-:Y:S02]  /*7300*/  SEL R74, RZ, 0x1, P4 ;  /* 0x00000001ff4a7807 */ /* 0x000fe40002000000 */
[----:B------:R-:W-:Y:S01]  /*7310*/  LOP3.LUT R65, R64, 0x3, RZ, 0xc0, !PT ;  /* 0x0000000340417812 */ /* 0x000fe200078ec0ff */
[----:B------:R-:W-:Y:S01]  /*7320*/  IMAD.X R61, R185, 0x1, R72, P5 ;  /* 0x00000001b93d7824 */ /* 0x000fe200028e0648 */
[----:B------:R-:W-:-:S02]  /*7330*/  IADD3 R64, P5, PT, R186, R71, RZ ;  /* 0x00000047ba407210 */ /* 0x000fc40007fbe0ff */
[----:B------:R-:W-:Y:S01]  /*7340*/  IADD3 R85, PT, PT, R74, R85, RZ ;  /* 0x000000554a557210 */ /* 0x000fe20007ffe0ff */
[----:B------:R1:W-:Y:S01]  /*7350*/  LDGSTS.E [R217+0x3400], desc[UR18][R8.64], !P6 ;  /* 0x0340000008d97fae */ /* 0x0003e2000f1a1012 */
[----:B------:R-:W-:Y:S02]  /*7360*/  LOP3.LUT R75, R75, 0x3, RZ, 0xc0, !PT ;  /* 0x000000034b4b7812 */ /* 0x000fe400078ec0ff */
[----:B------:R-:W-:Y:S01]  /*7370*/  IADD3 R74, PT, PT, R65, R66, R43 ;  /* 0x00000042414a7210 */ /* 0x000fe20007ffe02b */
[--C-:B------:R-:W-:Y:S01]  /*7380*/  IMAD.X R65, R187, 0x1, R72.reuse, P5 ;  /* 0x00000001bb417824 */ /* 0x100fe200028e0648 */
[----:B------:R-:W-:Y:S01]  /*7390*/  LOP3.LUT R85, R85, 0x3, RZ, 0xc0, !PT ;  /* 0x0000000355557812 */ /* 0x000fe200078ec0ff */
[----:B------:R-:W-:Y:S01]  /*73a0*/  VIADD R43, R73, 0xffffff71 ;  /* 0xffffff71492b7836 */ /* 0x000fe20000000000 */
[----:B------:R-:W-:Y:S01]  /*73b0*/  IADD3 R75, PT, PT, R75, R78, R67 ;  /* 0x0000004e4b4b7210 */ /* 0x000fe20007ffe043 */
[----:B------:R-:W-:Y:S01]  /*73c0*/  VIADD R73, R73, 0xffffff70 ;  /* 0xffffff7049497836 */ /* 0x000fe20000000000 */
[----:B------:R-:W-:Y:S01]  /*73d0*/  IADD3 R66, P5, PT, R188, R71, RZ ;  /* 0x00000047bc427210 */ /* 0x000fe20007fbe0ff */
[----:B------:R1:W-:Y:S01]  /*73e0*/  LDGSTS.E [R217+0x3600], desc[UR18][R10.64], !P6 ;  /* 0x036000000ad97fae */ /* 0x0003e2000f1a1012 */
[----:B------:R-:W-:Y:S01]  /*73f0*/  LOP3.LUT R81, R81, 0x3, RZ, 0xc0, !PT ;  /* 0x0000000351517812 */ /* 0x000fe200078ec0ff */
[----:B------:R-:W-:Y:S01]  /*7400*/  IMAD.SHL.U32 R75, R75, 0x100, RZ ;  /* 0x000001004b4b7824 */ /* 0x000fe200078e00ff */
[----:B------:R-:W-:Y:S01]  /*7410*/  IADD3 R83, PT, PT, R85, R84, R83 ;  /* 0x0000005455537210 */ /* 0x000fe20007ffe053 */
[----:B------:R-:W-:Y:S01]  /*7420*/  IMAD.X R67, R189, 0x1, R72, P5 ;  /* 0x00000001bd437824 */ /* 0x000fe200028e0648 */
[----:B------:R-:W-:-:S02]  /*7430*/  IADD3 R79, PT, PT, R81, R80, R79 ;  /* 0x00000050514f7210 */ /* 0x000fc40007ffe04f */
[----:B------:R-:W-:Y:S02]  /*7440*/  LOP3.LUT R80, R83, 0xf, RZ, 0xc0, !PT ;  /* 0x0000000f53507812 */ /* 0x000fe400078ec0ff */
[-C--:B------:R-:W-:Y:S02]  /*7450*/  IADD3 R78, P5, PT, R190, R71.reuse, RZ ;  /* 0x00000047be4e7210 */ /* 0x080fe40007fbe0ff */
[----:B------:R-:W-:Y:S02]  /*7460*/  LOP3.LUT R75, R75, 0xf00, RZ, 0xe2, !PT ;  /* 0x00000f004b4b7812 */ /* 0x000fe400078ee2ff */
[----:B------:R-:W-:Y:S01]  /*7470*/  LEA R80, R79, R80, 0x4 ;  /* 0x000000504f507211 */ /* 0x000fe200078e20ff */
[----:B------:R-:W-:Y:S01]  /*7480*/  IMAD.X R79, R191, 0x1, R72, P5 ;  /* 0x00000001bf4f7824 */ /* 0x000fe200028e0648 */
[----:B----4-:R-:W-:Y:S01]  /*7490*/  IADD3 R50, P5, PT, R192, R71, RZ ;  /* 0x00000047c0327210 */ /* 0x010fe20007fbe0ff */
[----:B------:R-:W-:Y:S01]  /*74a0*/  IMAD R74, R74, 0x1000, R75 ;  /* 0x000010004a4a7824 */ /* 0x000fe200078e024b */
[----:B------:R-:W-:-:S02]  /*74b0*/  ISETP.GE.U32.AND P2, PT, R43, 0x7fffff52, PT ;  /* 0x7fffff522b00780c */ /* 0x000fc40003f46070 */
[----:B------:R-:W-:Y:S01]  /*74c0*/  LOP3.LUT R43, R80, 0xff, RZ, 0xc0, !PT ;  /* 0x000000ff502b7812 */ /* 0x000fe200078ec0ff */
[--C-:B------:R-:W-:Y:S01]  /*74d0*/  IMAD.X R51, R193, 0x1, R72.reuse, P5 ;  /* 0x00000001c1337824 */ /* 0x100fe200028e0648 */
[----:B-1----:R-:W-:Y:S02]  /*74e0*/  IADD3 R52, P1, PT, R194, R71, RZ ;  /* 0x00000047c2347210 */ /* 0x002fe40007f3e0ff */
[----:B------:R-:W-:Y:S02]  /*74f0*/  ISETP.GE.U32.AND P5, PT, R73, 0x7fffff51, PT ;  /* 0x7fffff514900780c */ /* 0x000fe40003fa6070 */
[----:B------:R-:W-:Y:S01]  /*7500*/  IADD3 R43, PT, PT, R74, R43, RZ ;  /* 0x0000002b4a2b7210 */ /* 0x000fe20007ffe0ff */
[--C-:B------:R-:W-:Y:S01]  /*7510*/  IMAD.X R53, R195, 0x1, R72.reuse, P1 ;  /* 0x00000001c3357824 */ /* 0x100fe200008e0648 */
[-C--:B------:R-:W-:Y:S02]  /*7520*/  IADD3 R4, P1, PT, R196, R71.reuse, RZ ;  /* 0x00000047c4047210 */ /* 0x080fe40007f3e0ff */
[----:B------:R-:W-:Y:S01]  /*7530*/  LOP3.LUT R43, R43, 0xffff, RZ, 0xc0, !PT ;  /* 0x0000ffff2b2b7812 */ /* 0x000fe200078ec0ff */
[----:B------:R-:W-:Y:S01]  /*7540*/  LDGSTS.E [R217+0x3800], desc[UR18][R12.64], !P2 ;  /* 0x038000000cd97fae */ /* 0x000fe2000d1a1012 */
[----:B------:R-:W-:Y:S01]  /*7550*/  IADD3 R6, P6, PT, R204, R71, RZ ;  /* 0x00000047cc067210 */ /* 0x000fe20007fde0ff */
[----:B------:R-:W-:Y:S01]  /*7560*/  IMAD.X R5, R197, 0x1, R72, P1 ;  /* 0x00000001c5057824 */ /* 0x000fe200008e0648 */
[--C-:B------:R-:W-:Y:S01]  /*7570*/  SHF.R.U32.HI R7, RZ, 0xf, R43.reuse ;  /* 0x0000000fff077819 */ /* 0x100fe2000001162b */
[----:B------:R1:W-:Y:S01]  /*7580*/  LDGSTS.E [R217+0x3a00], desc[UR18][R14.64], !P2 ;  /* 0x03a000000ed97fae */ /* 0x0003e2000d1a1012 */
[----:B------:R-:W-:-:S02]  /*7590*/  SHF.R.U32.HI R9, RZ, 0xe, R43 ;  /* 0x0000000eff097819 */ /* 0x000fc4000001162b */
[----:B------:R-:W-:Y:S01]  /*75a0*/  LOP3.LUT P1, RZ, R7, 0x1, RZ, 0xc0, !PT ;  /* 0x0000000107ff7812 */ /* 0x000fe2000782c0ff */
[----:B------:R4:W-:Y:S01]  /*75b0*/  LDGSTS.E [R217+0x3c00], desc[UR18][R16.64], !P5 ;  /* 0x03c0000010d97fae */ /* 0x0009e2000e9a1012 */
[--C-:B------:R-:W-:Y:S01]  /*75c0*/  SHF.R.U32.HI R11, RZ, 0xd, R43.reuse ;  /* 0x0000000dff0b7819 */ /* 0x100fe2000001162b */
[--C-:B------:R-:W-:Y:S01]  /*75d0*/  IMAD.X R7, R205, 0x1, R72.reuse, P6 ;  /* 0x00000001cd077824 */ /* 0x100fe200030e0648 */
[----:B------:R-:W-:Y:S01]  /*75e0*/  LOP3.LUT P2, RZ, R9, 0x1, RZ, 0xc0, !PT ;  /* 0x0000000109ff7812 */ /* 0x000fe2000784c0ff */
[----:B------:R5:W-:Y:S01]  /*75f0*/  LDGSTS.E [R217+0x3e00], desc[UR18][R18.64], !P5 ;  /* 0x03e0000012d97fae */ /* 0x000be2000e9a1012 */
[-C--:B------:R-:W-:Y:S02]  /*7600*/  IADD3 R8, P5, PT, R198, R71.reuse, RZ ;  /* 0x00000047c6087210 */ /* 0x080fe40007fbe0ff */
[----:B------:R-:W-:Y:S02]  /*7610*/  IADD3 R10, P6, PT, R206, R71, RZ ;  /* 0x00000047ce0a7210 */ /* 0x000fe40007fde0ff */
[--C-:B-1----:R-:W-:Y:S01]  /*7620*/  SHF.R.U32.HI R15, RZ, 0xc, R43.reuse ;  /* 0x0000000cff0f7819 */ /* 0x102fe2000001162b */
[----:B------:R-:W-:Y:S01]  /*7630*/  IMAD.X R9, R199, 0x1, R72, P5 ;  /* 0x00000001c7097824 */ /* 0x000fe200028e0648 */
[----:B------:R-:W-:Y:S01]  /*7640*/  LOP3.LUT P5, RZ, R11, 0x1, RZ, 0xc0, !PT ;  /* 0x000000010bff7812 */ /* 0x000fe200078ac0ff */
[----:B------:R-:W-:Y:S01]  /*7650*/  LDGSTS.E [R217+0x4000], desc[UR18][R20.64], P1 ;  /* 0x0400000014d97fae */ /* 0x000fe200089a1012 */
[----:B----4-:R-:W-:-:S02]  /*7660*/  SHF.R.U32.HI R17, RZ, 0xb, R43 ;  /* 0x0000000bff117819 */ /* 0x010fc4000001162b */
[----:B------:R-:W-:Y:S01]  /*7670*/  SHF.R.S32.HI R80, RZ, 0x1f, R77 ;  /* 0x0000001fff507819 */ /* 0x000fe2000001144d */
[----:B------:R-:W-:Y:S01]  /*7680*/  LDGSTS.E [R217+0x4200], desc[UR18][R30.64], P1 ;  /* 0x042000001ed97fae */ /* 0x000fe200089a1012 */
[----:B------:R-:W-:Y:S02]  /*7690*/  IADD3 R12, P1, PT, R200, R71, RZ ;  /* 0x00000047c80c7210 */ /* 0x000fe40007f3e0ff */
[----:B-----5:R-:W-:Y:S01]  /*76a0*/  SHF.R.U32.HI R19, RZ, 0xa, R43 ;  /* 0x0000000aff137819 */ /* 0x020fe2000001162b */
[----:B------:R1:W-:Y:S01]  /*76b0*/  LDGSTS.E [R217+0x4400], desc[UR18][R22.64], P2 ;  /* 0x0440000016d97fae */ /* 0x0003e200091a1012 */
[----:B------:R-:W-:Y:S01]  /*76c0*/  SHF.L.U32 R73, R77, 0x2, RZ ;  /* 0x000000024d497819 */ /* 0x000fe200000006ff */
[----:B------:R-:W-:Y:S01]  /*76d0*/  IMAD.X R13, R201, 0x1, R72, P1 ;  /* 0x00000001c90d7824 */ /* 0x000fe200008e0648 */
[----:B------:R-:W-:Y:S01]  /*76e0*/  LOP3.LUT P1, RZ, R15, 0x1, RZ, 0xc0, !PT ;  /* 0x000000010fff7812 */ /* 0x000fe2000782c0ff */
[----:B------:R4:W-:Y:S01]  /*76f0*/  LDGSTS.E [R217+0x4600], desc[UR18][R28.64], P2 ;  /* 0x046000001cd97fae */ /* 0x0009e200091a1012 */
[----:B------:R-:W-:-:S02]  /*7700*/  LOP3.LUT P2, RZ, R17, 0x1, RZ, 0xc0, !PT ;  /* 0x0000000111ff7812 */ /* 0x000fc4000784c0ff */
[----:B------:R-:W-:Y:S01]  /*7710*/  IADD3.X R11, PT, PT, R207, R72, RZ, P6, !PT ;  /* 0x00000048cf0b7210 */ /* 0x000fe200037fe4ff */
[----:B------:R-:W-:Y:S01]  /*7720*/  LDGSTS.E [R217+0x4800], desc[UR18][R44.64], P5 ;  /* 0x048000002cd97fae */ /* 0x000fe2000a9a1012 */
[-C--:B------:R-:W-:Y:S02]  /*7730*/  IADD3 R14, P6, PT, R208, R71.reuse, RZ ;  /* 0x00000047d00e7210 */ /* 0x080fe40007fde0ff */
[----:B------:R-:W-:Y:S01]  /*7740*/  SHF.L.U64.HI R74, R77, 0x2, R80 ;  /* 0x000000024d4a7819 */ /* 0x000fe20000010250 */
[----:B------:R-:W-:Y:S01]  /*7750*/  LDGSTS.E [R217+0x4a00], desc[UR18][R46.64], P5 ;  /* 0x04a000002ed97fae */ /* 0x000fe2000a9a1012 */
[-C--:B------:R-:W-:Y:S01]  /*7760*/  IADD3 R16, P5, PT, R202, R71.reuse, RZ ;  /* 0x00000047ca107210 */ /* 0x080fe20007fbe0ff */
[--C-:B------:R-:W-:Y:S01]  /*7770*/  IMAD.X R15, R209, 0x1, R72.reuse, P6 ;  /* 0x00000001d10f7824 */ /* 0x100fe200030e0648 */
[--C-:B-1----:R-:W-:Y:S01]  /*7780*/  SHF.R.U32.HI R23, RZ, 0x9, R43.reuse ;  /* 0x00000009ff177819 */ /* 0x102fe2000001162b */
[----:B------:R-:W-:Y:S01]  /*7790*/  LDGSTS.E [R217+0x4c00], desc[UR18][R40.64], P1 ;  /* 0x04c0000028d97fae */ /* 0x000fe200089a1012 */
[----:B------:R-:W-:Y:S01]  /*77a0*/  IADD3 R18, P6, PT, R210, R71, RZ ;  /* 0x00000047d2127210 */ /* 0x000fe20007fde0ff */
[--C-:B------:R-:W-:Y:S01]  /*77b0*/  IMAD.X R17, R203, 0x1, R72.reuse, P5 ;  /* 0x00000001cb117824 */ /* 0x100fe200028e0648 */
[----:B------:R-:W-:Y:S01]  /*77c0*/  LOP3.LUT P5, RZ, R19, 0x1, RZ, 0xc0, !PT ;  /* 0x0000000113ff7812 */ /* 0x000fe200078ac0ff */
[----:B------:R1:W-:Y:S01]  /*77d0*/  LDGSTS.E [R217+0x4e00], desc[UR18][R32.64], P1 ;  /* 0x04e0000020d97fae */ /* 0x0003e200089a1012 */
[----:B----4-:R-:W-:Y:S01]  /*77e0*/  SHF.R.U32.HI R29, RZ, 0x8, R43 ;  /* 0x00000008ff1d7819 */ /* 0x010fe2000001162b */
[----:B------:R-:W-:Y:S01]  /*77f0*/  IMAD.X R19, R211, 0x1, R72, P6 ;  /* 0x00000001d3137824 */ /* 0x000fe200030e0648 */
[-C--:B--2---:R-:W-:Y:S01]  /*7800*/  IADD3 R22, P6, PT, R154, R73.reuse, RZ ;  /* 0x000000499a167210 */ /* 0x084fe20007fde0ff */
[----:B------:R-:W-:Y:S01]  /*7810*/  LDGSTS.E [R217+0x5000], desc[UR18][R24.64], P2 ;  /* 0x0500000018d97fae */ /* 0x000fe200091a1012 */
[----:B---3--:R-:W-:-:S02]  /*7820*/  IADD3 R20, P1, PT, R156, R73, RZ ;  /* 0x000000499c147210 */ /* 0x008fc40007f3e0ff */
[----:B------:R-:W-:Y:S01]  /*7830*/  SHF.R.U32.HI R31, RZ, 0x7, R43 ;  /* 0x00000007ff1f7819 */ /* 0x000fe2000001162b */
[----:B------:R2:W-:Y:S01]  /*7840*/  LDGSTS.E [R217+0x5200], desc[UR18][R26.64], P2 ;  /* 0x052000001ad97fae */ /* 0x0005e200091a1012 */
[----:B------:R-:W-:Y:S01]  /*7850*/  LOP3.LUT P2, RZ, R29, 0x1, RZ, 0xc0, !PT ;  /* 0x000000011dff7812 */ /* 0x000fe2000784c0ff */
[--C-:B------:R-:W-:Y:S01]  /*7860*/  IMAD.X R21, R157, 0x1, R74.reuse, P1 ;  /* 0x000000019d157824 */ /* 0x100fe200008e064a */
[----:B------:R-:W-:Y:S01]  /*7870*/  LOP3.LUT P1, RZ, R23, 0x1, RZ, 0xc0, !PT ;  /* 0x0000000117ff7812 */ /* 0x000fe2000782c0ff */
[----:B------:R3:W-:Y:S01]  /*7880*/  LDGSTS.E [R217+0x5400], desc[UR18][R38.64], P5 ;  /* 0x0540000026d97fae */ /* 0x0007e2000a9a1012 */
[----:B------:R-:W-:Y:S01]  /*7890*/  IMAD.X R23, R155, 0x1, R74, P6 ;  /* 0x000000019b177824 */ /* 0x000fe200030e064a */
[-C--:B------:R-:W-:Y:S02]  /*78a0*/  IADD3 R30, P6, PT, R150, R73.reuse, RZ ;  /* 0x00000049961e7210 */ /* 0x080fe40007fde0ff */
[----:B------:R-:W-:Y:S01]  /*78b0*/  LDGSTS.E [R217+0x5600], desc[UR18][R48.64], P5 ;  /* 0x0560000030d97fae */ /* 0x000fe2000a9a1012 */
[----:B------:R-:W-:-:S02]  /*78c0*/  IADD3 R28, P5, PT, R152, R73, RZ ;  /* 0x00000049981c7210 */ /* 0x000fc40007fbe0ff */
[--C-:B-1----:R-:W-:Y:S02]  /*78d0*/  SHF.R.U32.HI R33, RZ, 0x5, R43.reuse ;  /* 0x00000005ff217819 */ /* 0x102fe4000001162b */
[----:B--2---:R-:W-:Y:S01]  /*78e0*/  SHF.R.U32.HI R27, RZ, 0x6, R43 ;  /* 0x00000006ff1b7819 */ /* 0x004fe2000001162b */
[--C-:B------:R-:W-:Y:S01]  /*78f0*/  IMAD.X R29, R153, 0x1, R74.reuse, P5 ;  /* 0x00000001991d7824 */ /* 0x100fe200028e064a */
[----:B------:R-:W-:Y:S01]  /*7900*/  LOP3.LUT P5, RZ, R31, 0x1, RZ, 0xc0, !PT ;  /* 0x000000011fff7812 */ /* 0x000fe200078ac0ff */
[----:B------:R1:W-:Y:S01]  /*7910*/  LDGSTS.E [R217+0x5800], desc[UR18][R36.64], P1 ;  /* 0x0580000024d97fae */ /* 0x0003e200089a1012 */
[----:B------:R-:W-:Y:S01]  /*7920*/  IMAD.X R31, R151, 0x1, R74, P6 ;  /* 0x00000001971f7824 */ /* 0x000fe200030e064a */
[-C--:B------:R-:W-:Y:S02]  /*7930*/  IADD3 R26, P6, PT, R146, R73.reuse, RZ ;  /* 0x00000049921a7210 */ /* 0x080fe40007fde0ff */
[----:B------:R-:W-:Y:S01]  /*7940*/  LDGSTS.E [R217+0x5a00], desc[UR18][R54.64], P1 ;  /* 0x05a0000036d97fae */ /* 0x000fe200089a1012 */
[----:B------:R-:W-:-:S02]  /*7950*/  IADD3 R24, P1, PT, R148, R73, RZ ;  /* 0x0000004994187210 */ /* 0x000fc40007f3e0ff */
[--C-:B---3--:R-:W-:Y:S01]  /*7960*/  SHF.R.U32.HI R39, RZ, 0x3, R43.reuse ;  /* 0x00000003ff277819 */ /* 0x108fe2000001162b */
[----:B------:R2:W-:Y:S01]  /*7970*/  LDGSTS.E [R217+0x5c00], desc[UR18][R34.64], P2 ;  /* 0x05c0000022d97fae */ /* 0x0005e200091a1012 */
[----:B------:R-:W-:Y:S02]  /*7980*/  IADD3.X R25, PT, PT, R149, R74, RZ, P1, !PT ;  /* 0x0000004a95197210 */ /* 0x000fe40000ffe4ff */
[----:B------:R-:W-:Y:S01]  /*7990*/  LOP3.LUT P1, RZ, R27, 0x1, RZ, 0xc0, !PT ;  /* 0x000000011bff7812 */ /* 0x000fe2000782c0ff */
[----:B------:R-:W-:Y:S01]  /*79a0*/  LDGSTS.E [R217+0x5e00], desc[UR18][R56.64], P2 ;  /* 0x05e0000038d97fae */ /* 0x000fe200091a1012 */
[-C--:B------:R-:W-:Y:S01]  /*79b0*/  IADD3 R32, P2, PT, R250, R73.reuse, RZ ;  /* 0x00000049fa207210 */ /* 0x080fe20007f5e0ff */
[----:B------:R-:W-:Y:S01]  /*79c0*/  IMAD.X R27, R147, 0x1, R74, P6 ;  /* 0x00000001931b7824 */ /* 0x000fe200030e064a */
[----:B-1----:R-:W-:Y:S01]  /*79d0*/  SHF.R.U32.HI R37, RZ, 0x4, R43 ;  /* 0x00000004ff257819 */ /* 0x002fe2000001162b */
[----:B------:R-:W-:Y:S01]  /*79e0*/  LDGSTS.E [R217+0x6000], desc[UR18][R58.64], P5 ;  /* 0x060000003ad97fae */ /* 0x000fe2000a9a1012 */
[----:B------:R-:W-:-:S02]  /*79f0*/  IADD3 R36, P6, PT, R246, R73, RZ ;  /* 0x00000049f6247210 */ /* 0x000fc40007fde0ff */
[----:B------:R-:W-:Y:S01]  /*7a00*/  LOP3.LUT R87, R87, 0x1f, RZ, 0xc0, !PT ;  /* 0x0000001f57577812 */ /* 0x000fe200078ec0ff */
[----:B------:R-:W-:Y:S01]  /*7a10*/  LDGSTS.E [R217+0x6200], desc[UR18][R62.64], P5 ;  /* 0x062000003ed97fae */ /* 0x000fe2000a9a1012 */
[----:B------:R-:W-:Y:S01]  /*7a20*/  LOP3.LUT P5, RZ, R33, 0x1, RZ, 0xc0, !PT ;  /* 0x0000000121ff7812 */ /* 0x000fe200078ac0ff */
[--C-:B------:R-:W-:Y:S01]  /*7a30*/  IMAD.X R33, R251, 0x1, R74.reuse, P2 ;  /* 0x00000001fb217824 */ /* 0x100fe200010e064a */
[----:B------:R-:W-:Y:S01]  /*7a40*/  LOP3.LUT P2, RZ, R37, 0x1, RZ, 0xc0, !PT ;  /* 0x0000000125ff7812 */ /* 0x000fe2000784c0ff */
[--C-:B------:R-:W-:Y:S01]  /*7a50*/  IMAD.X R37, R247, 0x1, R74.reuse, P6 ;  /* 0x00000001f7257824 */ /* 0x100fe200030e064a */
[-C--:B--2---:R-:W-:Y:S01]  /*7a60*/  IADD3 R34, P6, PT, R144, R73.reuse, RZ ;  /* 0x0000004990227210 */ /* 0x084fe20007fde0ff */
[----:B------:R-:W-:Y:S01]  /*7a70*/  LDGSTS.E [R217+0x6400], desc[UR18][R60.64], P1 ;  /* 0x064000003cd97fae */ /* 0x000fe200089a1012 */
[--C-:B------:R-:W-:Y:S02]  /*7a80*/  SHF.R.U32.HI R45, RZ, 0x2, R43.reuse ;  /* 0x00000002ff2d7819 */ /* 0x100fe4000001162b */
[----:B------:R-:W-:Y:S01]  /*7a90*/  SHF.R.U32.HI R43, RZ, 0x1, R43 ;  /* 0x00000001ff2b7819 */ /* 0x000fe2000001162b */
[----:B------:R-:W-:Y:S01]  /*7aa0*/  IMAD.X R35, R145, 0x1, R74, P6 ;  /* 0x0000000191237824 */ /* 0x000fe200030e064a */
[----:B------:R-:W-:Y:S01]  /*7ab0*/  LOP3.LUT P6, RZ, R39, 0x1, RZ, 0xc0, !PT ;  /* 0x0000000127ff7812 */ /* 0x000fe200078cc0ff */
[----:B------:R-:W-:Y:S01]  /*7ac0*/  LDGSTS.E [R217+0x6600], desc[UR18][R64.64], P1 ;  /* 0x0660000040d97fae */ /* 0x000fe200089a1012 */
[----:B------:R-:W-:-:S03]  /*7ad0*/  IADD3 R38, P1, PT, R142, R73, RZ ;  /* 0x000000498e267210 */ /* 0x000fc60007f3e0ff */
[----:B------:R-:W-:Y:S01]  /*7ae0*/  LDGSTS.E [R217+0x6800], desc[UR18][R66.64], P5 ;  /* 0x0680000042d97fae */ /* 0x000fe2000a9a1012 */
[----:B------:R-:W-:Y:S02]  /*7af0*/  IADD3.X R39, PT, PT, R143, R74, RZ, P1, !PT ;  /* 0x0000004a8f277210 */ /* 0x000fe40000ffe4ff */
[----:B------:R-:W-:Y:S01]  /*7b00*/  IADD3 R40, P1, PT, R94, R73, RZ ;  /* 0x000000495e287210 */ /* 0x000fe20007f3e0ff */
[----:B------:R-:W-:Y:S01]  /*7b10*/  LDGSTS.E [R217+0x6a00], desc[UR18][R78.64], P5 ;  /* 0x06a000004ed97fae */ /* 0x000fe2000a9a1012 */
[----:B------:R-:W-:-:S03]  /*7b20*/  ISETP.GE.AND P5, PT, R87, R141, PT ;  /* 0x0000008d5700720c */ /* 0x000fc60003fa6270 */
[----:B------:R-:W-:Y:S01]  /*7b30*/  LDGSTS.E [R217+0x6c00], desc[UR18][R50.64], P2 ;  /* 0x06c0000032d97fae */ /* 0x000fe200091a1012 */
[--C-:B------:R-:W-:Y:S01]  /*7b40*/  IMAD.X R41, R95, 0x1, R74.reuse, P1 ;  /* 0x000000015f297824 */ /* 0x100fe200008e064a */
[----:B------:R-:W-:Y:S02]  /*7b50*/  LOP3.LUT P1, RZ, R45, 0x1, RZ, 0xc0, !PT ;  /* 0x000000012dff7812 */ /* 0x000fe4000782c0ff */
[----:B------:R1:W-:Y:S01]  /*7b60*/  LDGSTS.E [R217+0x6e00], desc[UR18][R52.64], P2 ;  /* 0x06e0000034d97fae */ /* 0x0003e200091a1012 */
[-C--:B------:R-:W-:Y:S02]  /*7b70*/  IADD3 R44, P2, PT, R92, R73.reuse, RZ ;  /* 0x000000495c2c7210 */ /* 0x080fe40007f5e0ff */
[----:B------:R-:W-:Y:S01]  /*7b80*/  SEL R47, RZ, 0x4, P5 ;  /* 0x00000004ff2f7807 */ /* 0x000fe20002800000 */
[----:B------:R2:W-:Y:S01]  /*7b90*/  LDGSTS.E [R217+0x7000], desc[UR18][R4.64], P6 ;  /* 0x0700000004d97fae */ /* 0x0005e2000b1a1012 */
[----:B------:R-:W-:Y:S01]  /*7ba0*/  LOP3.LUT P5, RZ, R43, 0x1, RZ, 0xc0, !PT ;  /* 0x000000012bff7812 */ /* 0x000fe200078ac0ff */
[----:B------:R-:W-:Y:S01]  /*7bb0*/  IMAD.X R45, R93, 0x1, R74, P2 ;  /* 0x000000015d2d7824 */ /* 0x000fe200010e064a */
[----:B------:R-:W-:Y:S01]  /*7bc0*/  ISETP.GT.AND P2, PT, R140, 0x9f, PT ;  /* 0x0000009f8c00780c */ /* 0x000fe20003f44270 */
[----:B------:R3:W-:Y:S01]  /*7bd0*/  LDGSTS.E [R217+0x7200], desc[UR18][R6.64], P6 ;  /* 0x0720000006d97fae */ /* 0x0007e2000b1a1012 */
[----:B------:R-:W-:-:S02]  /*7be0*/  IADD3 R46, P6, PT, R90, R73, RZ ;  /* 0x000000495a2e7210 */ /* 0x000fc40007fde0ff */
[----:B-1----:R-:W-:Y:S01]  /*7bf0*/  SEL R52, R47, RZ, P2 ;  /* 0x000000ff2f347207 */ /* 0x002fe20001000000 */
[----:B------:R3:W-:Y:S02]  /*7c00*/  LDGSTS.E [R217+0x7400], desc[UR18][R8.64], P1 ;  /* 0x0740000008d97fae */ /* 0x0007e400089a1012 */
[--C-:B------:R-:W-:Y:S01]  /*7c10*/  IMAD.X R47, R91, 0x1, R74.reuse, P6 ;  /* 0x000000015b2f7824 */ /* 0x100fe200030e064a */
[-C--:B------:R-:W-:Y:S02]  /*7c20*/  IADD3 R50, P6, PT, R248, R73.reuse, RZ ;  /* 0x00000049f8327210 */ /* 0x080fe40007fde0ff */
[----:B------:R-:W-:Y:S01]  /*7c30*/  IADD3 R48, P2, PT, R88, R73, RZ ;  /* 0x0000004958307210 */ /* 0x000fe20007f5e0ff */
[----:B------:R3:W-:Y:S01]  /*7c40*/  LDGSTS.E [R217+0x7600], desc[UR18][R10.64], P1 ;  /* 0x076000000ad97fae */ /* 0x0007e200089a1012 */
[----:B------:R-:W-:Y:S01]  /*7c50*/  ISETP.GE.AND P1, PT, R140, 0x20, PT ;  /* 0x000000208c00780c */ /* 0x000fe20003f26270 */
[----:B------:R-:W-:Y:S01]  /*7c60*/  IMAD.X R51, R249, 0x1, R74, P6 ;  /* 0x00000001f9337824 */ /* 0x000fe200030e064a */
[----:B------:R-:W-:Y:S01]  /*7c70*/  ISETP.NE.U32.AND P6, PT, R52, RZ, PT ;  /* 0x000000ff3400720c */ /* 0x000fe20003fc5070 */
[----:B------:R3:W-:Y:S01]  /*7c80*/  LDGSTS.E [R217+0x7800], desc[UR18][R12.64], P5 ;  /* 0x078000000cd97fae */ /* 0x0007e2000a9a1012 */
[----:B------:R-:W-:-:S02]  /*7c90*/  IADD3.X R49, PT, PT, R89, R74, RZ, P2, !PT ;  /* 0x0000004a59317210 */ /* 0x000fc400017fe4ff */
[----:B--2---:R-:W-:Y:S01]  /*7ca0*/  IADD3 R4, P2, PT, R244, R73, RZ ;  /* 0x00000049f4047210 */ /* 0x004fe20007f5e0ff */
[----:B------:R3:W-:Y:S04]  /*7cb0*/  LDGSTS.E [R217+0x7a00], desc[UR18][R14.64], P5 ;  /* 0x07a000000ed97fae */ /* 0x0007e8000a9a1012 */
[----:B------:R3:W-:Y:S01]  /*7cc0*/  LDGSTS.E [R217+0x7c00], desc[UR18][R16.64], !P4 ;  /* 0x07c0000010d97fae */ /* 0x0007e2000e1a1012 */
[----:B------:R-:W-:Y:S01]  /*7cd0*/  IMAD.X R5, R245, 0x1, R74, P2 ;  /* 0x00000001f5057824 */ /* 0x000fe200010e064a */
[----:B------:R-:W-:Y:S02]  /*7ce0*/  ISETP.GE.AND P2, PT, R140, 0x40, PT ;  /* 0x000000408c00780c */ /* 0x000fe40003f46270 */
[----:B------:R3:W-:Y:S04]  /*7cf0*/  LDGSTS.E [R217+0x7e00], desc[UR18][R18.64], !P4 ;  /* 0x07e0000012d97fae */ /* 0x0007e8000e1a1012 */
[----:B------:R-:W0:Y:S04]  /*7d00*/  LDGDEPBAR ;  /* 0x00000000000079af */ /* 0x000e280000000000 */
[----:B------:R3:W-:Y:S04]  /*7d10*/  LDGSTS.E [R214+0x28000], desc[UR18][R20.64], P6 ;  /* 0x2800000014d67fae */ /* 0x0007e8000b1a1012 */
        /* <DEDUP_REMOVED lines=15> */
[----:B------:R-:W0:Y:S01]  /*7e10*/  LDGDEPBAR ;  /* 0x00000000000079af */ /* 0x000e220000000000 */
[----:B------:R-:W-:Y:S05]  /*7e20*/  @!P2 BRA `(.L_x_8) ;  /* 0x0000003c003ca947 */ /* 0x000fea0003800000 */
[----:B------:R-:W2:Y:S01]  /*7e30*/  LDL.LU R146, [R1+0x64] ;  /* 0x0000640001927983 */ /* 0x000ea20000300800 */
[----:B---3--:R-:W-:Y:S01]  /*7e40*/  SHF.R.S32.HI R14, RZ, 0x1f, R216 ;  /* 0x0000001fff0e7819 */ /* 0x008fe200000114d8 */
[----:B------:R-:W1:Y:S02]  /*7e50*/  LDC.64 R6, c[0x0][0x388] ;  /* 0x0000e200ff067b82 */ /* 0x000e640000000a00 */
[----:B------:R-:W3:Y:S04]  /*7e60*/  LDL.LU R145, [R1+0x68] ;  /* 0x0000680001917983 */ /* 0x000ee80000300800 */
[----:B------:R-:W4:Y:S01]  /*7e70*/  LDL.LU R144, [R1+0x6c] ;  /* 0x00006c0001907983 */ /* 0x000f220000300800 */
[----:B------:R-:W-:Y:S01]  /*7e80*/  IADD3 R240, P5, PT, R216, R219, RZ ;  /* 0x000000dbd8f07210 */ /* 0x000fe20007fbe0ff */
[----:B------:R-:W5:Y:S02]  /*7e90*/  LDC.64 R78, c[0x0][0x380] ;  /* 0x0000e000ff4e7b82 */ /* 0x000f640000000a00 */
[----:B------:R-:W4:Y:S04]  /*7ea0*/  LDL.LU R143, [R1+0x70] ;  /* 0x00007000018f7983 */ /* 0x000f280000300800 */
        /* <DEDUP_REMOVED lines=10> */
[----:B------:R-:W4:Y:S01]  /*7f50*/  LDL.LU R87, [R1+0x9c] ;  /* 0x00009c0001577983 */ /* 0x000f220000300800 */
[----:B------:R-:W-:Y:S01]  /*7f60*/  LEA.HI.X.SX32 R241, R219, R14, 0x1, P5 ;  /* 0x0000000edbf17211 */ /* 0x000fe200028f0eff */
[C---:B------:R-:W-:Y:S01]  /*7f70*/  IMAD R75, R76.reuse, 0x1f, RZ ;  /* 0x0000001f4c4b7824 */ /* 0x040fe200078e02ff */
[----:B------:R-:W-:Y:S01]  /*7f80*/  SHF.R.S32.HI R185, RZ, 0x1f, R218 ;  /* 0x0000001fffb97819 */ /* 0x000fe200000114da */
[C---:B------:R-:W-:Y:S01]  /*7f90*/  IMAD R67, R76.reuse, 0x1e, RZ ;  /* 0x0000001e4c437824 */ /* 0x040fe200078e02ff */
[----:B------:R-:W-:Y:S01]  /*7fa0*/  SHF.R.S32.HI R187, RZ, 0x1f, R212 ;  /* 0x0000001fffbb7819 */ /* 0x000fe200000114d4 */
[C---:B------:R-:W-:Y:S01]  /*7fb0*/  IMAD R65, R76.reuse, 0x1d, RZ ;  /* 0x0000001d4c417824 */ /* 0x040fe200078e02ff */
[----:B------:R-:W-:Y:S01]  /*7fc0*/  SHF.R.S32.HI R16, RZ, 0x1f, R75 ;  /* 0x0000001fff107819 */ /* 0x000fe2000001144b */
[C---:B------:R-:W-:Y:S01]  /*7fd0*/  IMAD R63, R76.reuse, 0x1c, RZ ;  /* 0x0000001c4c3f7824 */ /* 0x040fe200078e02ff */
[----:B------:R-:W-:Y:S01]  /*7fe0*/  SHF.R.S32.HI R18, RZ, 0x1f, R67 ;  /* 0x0000001fff127819 */ /* 0x000fe20000011443 */
[----:B------:R-:W-:Y:S01]  /*7ff0*/  IMAD R61, R76, 0x1b, RZ ;  /* 0x0000001b4c3d7824 */ /* 0x000fe200078e02ff */
[----:B------:R-:W-:Y:S01]  /*8000*/  R2UR UR21, R86 ;  /* 0x00000000561572ca */ /* 0x000fe200000e0000 */
[C---:B------:R-:W-:Y:S01]  /*8010*/  IMAD R59, R76.reuse, 0x1a, RZ ;  /* 0x0000001a4c3b7824 */ /* 0x040fe200078e02ff */
[----:B------:R-:W-:Y:S01]  /*8020*/  SHF.R.S32.HI R4, RZ, 0x1f, R140 ;  /* 0x0000001fff047819 */ /* 0x000fe2000001148c */
[C---:B------:R-:W-:Y:S01]  /*8030*/  IMAD R57, R76.reuse, 0x19, RZ ;  /* 0x000000194c397824 */ /* 0x040fe200078e02ff */
[C---:B------:R-:W-:Y:S01]  /*8040*/  SHF.L.U32 R15, R76.reuse, 0x2, RZ ;  /* 0x000000024c0f7819 */ /* 0x040fe200000006ff */
[----:B------:R-:W-:Y:S01]  /*8050*/  IMAD R55, R76, 0x18, RZ ;  /* 0x000000184c377824 */ /* 0x000fe200078e02ff */
[----:B------:R-:W-:Y:S01]  /*8060*/  LEA.HI R4, R4, R140, RZ, 0x5 ;  /* 0x0000008c04047211 */ /* 0x000fe200078f28ff */
[----:B------:R-:W-:Y:S01]  /*8070*/  IMAD R53, R76, 0x17, RZ ;  /* 0x000000174c357824 */ /* 0x000fe200078e02ff */
[----:B------:R-:W-:Y:S01]  /*8080*/  SHF.L.U64.HI R241, R240, 0x2, R241 ;  /* 0x00000002f0f17819 */ /* 0x000fe200000102f1 */
[C---:B------:R-:W-:Y:S01]  /*8090*/  IMAD R51, R76.reuse, 0x16, RZ ;  /* 0x000000164c337824 */ /* 0x040fe200078e02ff */
[----:B------:R-:W-:Y:S01]  /*80a0*/  SHF.R.S32.HI R4, RZ, 0x5, R4 ;  /* 0x00000005ff047819 */ /* 0x000fe20000011404 */
[C---:B------:R-:W-:Y:S01]  /*80b0*/  IMAD R49, R76.reuse, 0x15, RZ ;  /* 0x000000154c317824 */ /* 0x040fe200078e02ff */
[----:B------:R-:W-:Y:S01]  /*80c0*/  UMOV UR13, 0x1 ;  /* 0x00000001000d7882 */ /* 0x000fe20000000000 */
[----:B------:R-:W-:Y:S01]  /*80d0*/  IMAD R47, R76, 0x14, RZ ;  /* 0x000000144c2f7824 */ /* 0x000fe200078e02ff */
[----:B------:R-:W-:Y:S01]  /*80e0*/  VIMNMX R242, PT, PT, R4, 0x2, !PT ;  /* 0x0000000204f27848 */ /* 0x000fe20007fe0100 */
[C---:B------:R-:W-:Y:S01]  /*80f0*/  IMAD R45, R76.reuse, 0x13, RZ ;  /* 0x000000134c2d7824 */ /* 0x040fe200078e02ff */
[----:B------:R-:W-:Y:S01]  /*8100*/  UMOV UR14, 0x4 ;  /* 0x00000004000e7882 */ /* 0x000fe20000000000 */
[C---:B------:R-:W-:Y:S01]  /*8110*/  IMAD R43, R76.reuse, 0x12, RZ ;  /* 0x000000124c2b7824 */ /* 0x040fe200078e02ff */
[----:B------:R-:W-:Y:S01]  /*8120*/  UMOV UR6, URZ ;  /* 0x000000ff00067c82 */ /* 0x000fe20008000000 */
[C---:B------:R-:W-:Y:S01]  /*8130*/  IMAD R41, R76.reuse, 0x11, RZ ;  /* 0x000000114c297824 */ /* 0x040fe200078e02ff */
[----:B------:R-:W-:Y:S01]  /*8140*/  UMOV UR7, URZ ;  /* 0x000000ff00077c82 */ /* 0x000fe20008000000 */
[C---:B------:R-:W-:Y:S01]  /*8150*/  IMAD.SHL.U32 R39, R76.reuse, 0x10, RZ ;  /* 0x000000104c277824 */ /* 0x040fe200078e00ff */
[----:B------:R-:W-:Y:S01]  /*8160*/  UMOV UR8, URZ ;  /* 0x000000ff00087c82 */ /* 0x000fe20008000000 */
[C---:B------:R-:W-:Y:S01]  /*8170*/  IMAD R37, R76.reuse, 0xf, RZ ;  /* 0x0000000f4c257824 */ /* 0x040fe200078e02ff */
[----:B------:R-:W-:Y:S01]  /*8180*/  UMOV UR5, URZ ;  /* 0x000000ff00057c82 */ /* 0x000fe20008000000 */
[----:B------:R-:W-:-:S02]  /*8190*/  IMAD R35, R76, 0xe, RZ ;  /* 0x0000000e4c237824 */ /* 0x000fc400078e02ff */
[C---:B------:R-:W-:Y:S02]  /*81a0*/  IMAD R33, R76.reuse, 0xd, RZ ;  /* 0x0000000d4c217824 */ /* 0x040fe400078e02ff */
[C---:B------:R-:W-:Y:S02]  /*81b0*/  IMAD R31, R76.reuse, 0xc, RZ ;  /* 0x0000000c4c1f7824 */ /* 0x040fe400078e02ff */
[C---:B------:R-:W-:Y:S02]  /*81c0*/  IMAD R29, R76.reuse, 0xb, RZ ;  /* 0x0000000b4c1d7824 */ /* 0x040fe400078e02ff */
[C---:B------:R-:W-:Y:S02]  /*81d0*/  IMAD R27, R76.reuse, 0xa, RZ ;  /* 0x0000000a4c1b7824 */ /* 0x040fe400078e02ff */
[C---:B------:R-:W-:Y:S02]  /*81e0*/  IMAD R25, R76.reuse, 0x9, RZ ;  /* 0x000000094c197824 */ /* 0x040fe400078e02ff */
[----:B------:R-:W-:-:S02]  /*81f0*/  IMAD.SHL.U32 R23, R76, 0x8, RZ ;  /* 0x000000084c177824 */ /* 0x000fc400078e00ff */
[C---:B------:R-:W-:Y:S02]  /*8200*/  IMAD R21, R76.reuse, 0x7, RZ ;  /* 0x000000074c157824 */ /* 0x040fe400078e02ff */
[C---:B------:R-:W-:Y:S02]  /*8210*/  IMAD R19, R76.reuse, 0x6, RZ ;  /* 0x000000064c137824 */ /* 0x040fe400078e02ff */
[C---:B------:R-:W-:Y:S02]  /*8220*/  IMAD R17, R76.reuse, 0x5, RZ ;  /* 0x000000054c117824 */ /* 0x040fe400078e02ff */
[C---:B------:R-:W-:Y:S02]  /*8230*/  IMAD R13, R76.reuse, 0x3, RZ ;  /* 0x000000034c0d7824 */ /* 0x040fe400078e02ff */
[----:B------:R-:W-:Y:S02]  /*8240*/  IMAD.SHL.U32 R113, R76, 0x2, RZ ;  /* 0x000000024c717824 */ /* 0x000fe400078e00ff */
[----:B-1----:R-:W-:-:S04]  /*8250*/  IMAD.WIDE.U32 R6, R77, 0x14, R6 ;  /* 0x000000144d067825 */ /* 0x002fc800078e0006 */
[----:B-----5:R-:W-:Y:S01]  /*8260*/  IMAD.WIDE.U32 R78, R215, 0x14, R78 ;  /* 0x00000014d74e7825 */ /* 0x020fe200078e004e */
[----:B------:R-:W-:-:S03]  /*8270*/  MOV R189, R6 ;  /* 0x0000000600bd7202 */ /* 0x000fc60000000f00 */
[----:B------:R-:W-:Y:S02]  /*8280*/  IMAD R5, R80, 0x14, RZ ;  /* 0x0000001450057824 */ /* 0x000fe400078e02ff */
[----:B------:R-:W-:Y:S02]  /*8290*/  IMAD R77, R42, 0x14, RZ ;  /* 0x000000142a4d7824 */ /* 0x000fe400078e02ff */
[----:B------:R-:W-:Y:S02]  /*82a0*/  IMAD.IADD R80, R7, 0x1, R5 ;  /* 0x0000000107507824 */ /* 0x000fe400078e0205 */
[----:B------:R-:W-:Y:S02]  /*82b0*/  IMAD.IADD R77, R79, 0x1, R77 ;  /* 0x000000014f4d7824 */ /* 0x000fe400078e024d */
[----:B------:R-:W-:Y:S02]  /*82c0*/  IMAD.MOV.U32 R5, RZ, RZ, RZ ;  /* 0x000000ffff057224 */ /* 0x000fe400078e00ff */
[----:B------:R-:W-:-:S02]  /*82d0*/  IMAD.SHL.U32 R240, R240, 0x4, RZ ;  /* 0x00000004f0f07824 */ /* 0x000fc400078e00ff */
[----:B------:R-:W-:Y:S02]  /*82e0*/  VIADD R79, R4, 0xfffffffb ;  /* 0xfffffffb044f7836 */ /* 0x000fe40000000000 */
[----:B------:R-:W-:Y:S01]  /*82f0*/  VIADD R242, R242, 0xffffffff ;  /* 0xfffffffff2f27836 */ /* 0x000fe20000000000 */
[----:B--2---:R-:W-:-:S04]  /*8300*/  IADD3 R238, P6, PT, R216, R146, RZ ;  /* 0x00000092d8ee7210 */ /* 0x004fc80007fde0ff */
[----:B------:R-:W-:Y:S02]  /*8310*/  LEA.HI.X.SX32 R239, R146, R14, 0x1, P6 ;  /* 0x0000000e92ef7211 */ /* 0x000fe400030f0eff */
[C---:B---3--:R-:W-:Y:S02]  /*8320*/  IADD3 R236, P2, PT, R216.reuse, R145, RZ ;  /* 0x00000091d8ec7210 */ /* 0x048fe40007f5e0ff */
[C---:B----4-:R-:W-:Y:S02]  /*8330*/  IADD3 R234, P4, PT, R216.reuse, R144, RZ ;  /* 0x00000090d8ea7210 */ /* 0x050fe40007f9e0ff */
[-C--:B------:R-:W-:Y:S02]  /*8340*/  LEA.HI.X.SX32 R237, R145, R14.reuse, 0x1, P2 ;  /* 0x0000000e91ed7211 */ /* 0x080fe400010f0eff */
[----:B------:R-:W-:Y:S02]  /*8350*/  IADD3 R232, P5, PT, R216, R143, RZ ;  /* 0x0000008fd8e87210 */ /* 0x000fe40007fbe0ff */
[----:B------:R-:W-:-:S02]  /*8360*/  LEA.HI.X.SX32 R235, R144, R14, 0x1, P4 ;  /* 0x0000000e90eb7211 */ /* 0x000fc400020f0eff */
[----:B------:R-:W-:Y:S02]  /*8370*/  IADD3 R230, P6, PT, R216, R142, RZ ;  /* 0x0000008ed8e67210 */ /* 0x000fe40007fde0ff */
[-C--:B------:R-:W-:Y:S02]  /*8380*/  LEA.HI.X.SX32 R233, R143, R14.reuse, 0x1, P5 ;  /* 0x0000000e8fe97211 */ /* 0x080fe400028f0eff */
[-C--:B------:R-:W-:Y:S02]  /*8390*/  LEA.HI.X.SX32 R231, R142, R14.reuse, 0x1, P6 ;  /* 0x0000000e8ee77211 */ /* 0x080fe400030f0eff */
[C---:B------:R-:W-:Y:S02]  /*83a0*/  IADD3 R228, P2, PT, R216.reuse, R141, RZ ;  /* 0x0000008dd8e47210 */ /* 0x040fe40007f5e0ff */
[----:B------:R-:W-:Y:S02]  /*83b0*/  IADD3 R226, P4, PT, R216, R95, RZ ;  /* 0x0000005fd8e27210 */ /* 0x000fe40007f9e0ff */
[----:B------:R-:W-:-:S02]  /*83c0*/  LEA.HI.X.SX32 R229, R141, R14, 0x1, P2 ;  /* 0x0000000e8de57211 */ /* 0x000fc400010f0eff */
[C---:B------:R-:W-:Y:S02]  /*83d0*/  IADD3 R224, P5, PT, R216.reuse, R94, RZ ;  /* 0x0000005ed8e07210 */ /* 0x040fe40007fbe0ff */
[-C--:B------:R-:W-:Y:S02]  /*83e0*/  LEA.HI.X.SX32 R227, R95, R14.reuse, 0x1, P4 ;  /* 0x0000000e5fe37211 */ /* 0x080fe400020f0eff */
[----:B------:R-:W-:Y:S02]  /*83f0*/  IADD3 R222, P6, PT, R216, R93, RZ ;  /* 0x0000005dd8de7210 */ /* 0x000fe40007fde0ff */
[-C--:B------:R-:W-:Y:S02]  /*8400*/  LEA.HI.X.SX32 R225, R94, R14.reuse, 0x1, P5 ;  /* 0x0000000e5ee17211 */ /* 0x080fe400028f0eff */
[----:B------:R-:W-:Y:S02]  /*8410*/  LEA.HI.X.SX32 R223, R93, R14, 0x1, P6 ;  /* 0x0000000e5ddf7211 */ /* 0x000fe400030f0eff */
[----:B------:R-:W-:-:S02]  /*8420*/  IADD3 R220, P2, PT, R216, R92, RZ ;  /* 0x0000005cd8dc7210 */ /* 0x000fc40007f5e0ff */
[----:B------:R-:W-:Y:S02]  /*8430*/  IADD3 R10, P4, PT, R216, R91, RZ ;  /* 0x0000005bd80a7210 */ /* 0x000fe40007f9e0ff */
[----:B------:R-:W-:Y:S02]  /*8440*/  LEA.HI.X.SX32 R221, R92, R14, 0x1, P2 ;  /* 0x0000000e5cdd7211 */ /* 0x000fe400010f0eff */
[C---:B------:R-:W-:Y:S02]  /*8450*/  IADD3 R9, P5, PT, R216.reuse, R90, RZ ;  /* 0x0000005ad8097210 */ /* 0x040fe40007fbe0ff */
[-C--:B------:R-:W-:Y:S02]  /*8460*/  LEA.HI.X.SX32 R219, R91, R14.reuse, 0x1, P4 ;  /* 0x0000000e5bdb7211 */ /* 0x080fe400020f0eff */
[----:B------:R-:W-:Y:S02]  /*8470*/  IADD3 R214, P6, PT, R216, R89, RZ ;  /* 0x00000059d8d67210 */ /* 0x000fe40007fde0ff */
[----:B------:R-:W-:-:S02]  /*8480*/  LEA.HI.X.SX32 R12, R90, R14, 0x1, P5 ;  /* 0x0000000e5a0c7211 */ /* 0x000fc400028f0eff */
[----:B------:R-:W-:Y:S02]  /*8490*/  LEA.HI.X.SX32 R11, R89, R14, 0x1, P6 ;  /* 0x0000000e590b7211 */ /* 0x000fe400030f0eff */
[-C--:B------:R-:W-:Y:S02]  /*84a0*/  IADD3 R208, P6, PT, R218, R75.reuse, RZ ;  /* 0x0000004bdad07210 */ /* 0x080fe40007fde0ff */
[----:B------:R-:W-:Y:S02]  /*84b0*/  IADD3 R206, P5, PT, R212, R75, RZ ;  /* 0x0000004bd4ce7210 */ /* 0x000fe40007fbe0ff */
[----:B------:R-:W-:Y:S01]  /*84c0*/  IADD3 R8, P2, PT, R216, R88, RZ ;  /* 0x00000058d8087210 */ /* 0x000fe20007f5e0ff */
[--C-:B------:R-:W-:Y:S01]  /*84d0*/  IMAD.X R209, R185, 0x1, R16.reuse, P6 ;  /* 0x00000001b9d17824 */ /* 0x100fe200030e0610 */
[-C--:B------:R-:W-:Y:S01]  /*84e0*/  IADD3 R204, P6, PT, R218, R67.reuse, RZ ;  /* 0x00000043dacc7210 */ /* 0x080fe20007fde0ff */
[----:B------:R-:W-:Y:S01]  /*84f0*/  IMAD.X R207, R187, 0x1, R16, P5 ;  /* 0x00000001bbcf7824 */ /* 0x000fe200028e0610 */
[----:B------:R-:W-:-:S02]  /*8500*/  IADD3 R202, P5, PT, R212, R67, RZ ;  /* 0x00000043d4ca7210 */ /* 0x000fc40007fbe0ff */
[----:B------:R-:W-:Y:S01]  /*8510*/  SHF.R.S32.HI R16, RZ, 0x1f, R65 ;  /* 0x0000001fff107819 */ /* 0x000fe20000011441 */
[----:B------:R-:W-:Y:S01]  /*8520*/  IMAD.X R205, R185, 0x1, R18, P6 ;  /* 0x00000001b9cd7824 */ /* 0x000fe200030e0612 */
[----:B------:R-:W-:Y:S02]  /*8530*/  IADD3.X R203, PT, PT, R187, R18, RZ, P5, !PT ;  /* 0x00000012bbcb7210 */ /* 0x000fe40002ffe4ff */
[-C--:B------:R-:W-:Y:S02]  /*8540*/  IADD3 R200, P6, PT, R218, R65.reuse, RZ ;  /* 0x00000041dac87210 */ /* 0x080fe40007fde0ff */
[----:B------:R-:W-:Y:S02]  /*8550*/  IADD3 R198, P5, PT, R212, R65, RZ ;  /* 0x00000041d4c67210 */ /* 0x000fe40007fbe0ff */
[----:B------:R-:W-:Y:S01]  /*8560*/  SHF.R.S32.HI R18, RZ, 0x1f, R63 ;  /* 0x0000001fff127819 */ /* 0x000fe2000001143f */
[--C-:B------:R-:W-:Y:S01]  /*8570*/  IMAD.X R201, R185, 0x1, R16.reuse, P6 ;  /* 0x00000001b9c97824 */ /* 0x100fe200030e0610 */
[-C--:B------:R-:W-:Y:S01]  /*8580*/  IADD3 R196, P6, PT, R218, R63.reuse, RZ ;  /* 0x0000003fdac47210 */ /* 0x080fe20007fde0ff */
[----:B------:R-:W-:Y:S01]  /*8590*/  IMAD.X R199, R187, 0x1, R16, P5 ;  /* 0x00000001bbc77824 */ /* 0x000fe200028e0610 */
[----:B------:R-:W-:-:S02]  /*85a0*/  IADD3 R194, P5, PT, R212, R63, RZ ;  /* 0x0000003fd4c27210 */ /* 0x000fc40007fbe0ff */
[----:B------:R-:W-:Y:S01]  /*85b0*/  SHF.R.S32.HI R16, RZ, 0x1f, R61 ;  /* 0x0000001fff107819 */ /* 0x000fe2000001143d */
[--C-:B------:R-:W-:Y:S01]  /*85c0*/  IMAD.X R197, R185, 0x1, R18.reuse, P6 ;  /* 0x00000001b9c57824 */ /* 0x100fe200030e0612 */
[-C--:B------:R-:W-:Y:S01]  /*85d0*/  IADD3 R192, P6, PT, R218, R61.reuse, RZ ;  /* 0x0000003ddac07210 */ /* 0x080fe20007fde0ff */
[----:B------:R-:W-:Y:S01]  /*85e0*/  IMAD.X R195, R187, 0x1, R18, P5 ;  /* 0x00000001bbc37824 */ /* 0x000fe200028e0612 */
[----:B------:R-:W-:Y:S02]  /*85f0*/  IADD3 R190, P5, PT, R212, R61, RZ ;  /* 0x0000003dd4be7210 */ /* 0x000fe40007fbe0ff */
[----:B------:R-:W-:Y:S02]  /*8600*/  IADD3.X R193, PT, PT, R185, R16, RZ, P6, !PT ;  /* 0x00000010b9c17210 */ /* 0x000fe400037fe4ff */
[----:B------:R-:W-:Y:S01]  /*8610*/  LEA.HI.X.SX32 R213, R88, R14, 0x1, P2 ;  /* 0x0000000e58d57211 */ /* 0x000fe200010f0eff */
[----:B------:R-:W-:Y:S01]  /*8620*/  IMAD.X R191, R187, 0x1, R16, P5 ;  /* 0x00000001bbbf7824 */ /* 0x000fe200028e0610 */
[----:B------:R-:W-:-:S02]  /*8630*/  SHF.R.S32.HI R18, RZ, 0x1f, R59 ;  /* 0x0000001fff127819 */ /* 0x000fc4000001143b */
[----:B------:R-:W-:Y:S02]  /*8640*/  IADD3 R86, P6, PT, R218, R59, RZ ;  /* 0x0000003bda567210 */ /* 0x000fe40007fde0ff */
[----:B------:R-:W-:Y:S02]  /*8650*/  IADD3 R210, P4, PT, R216, R87, RZ ;  /* 0x00000057d8d27210 */ /* 0x000fe40007f9e0ff */
[----:B------:R-:W-:Y:S01]  /*8660*/  IADD3 R88, P5, PT, R212, R59, RZ ;  /* 0x0000003bd4587210 */ /* 0x000fe20007fbe0ff */
[--C-:B------:R-:W-:Y:S01]  /*8670*/  IMAD.X R85, R185, 0x1, R18.reuse, P6 ;  /* 0x00000001b9557824 */ /* 0x100fe200030e0612 */
[----:B------:R-:W-:Y:S02]  /*8680*/  LEA.HI.X.SX32 R211, R87, R14, 0x1, P4 ;  /* 0x0000000e57d37211 */ /* 0x000fe400020f0eff */
[----:B------:R-:W-:Y:S01]  /*8690*/  SHF.R.S32.HI R16, RZ, 0x1f, R57 ;  /* 0x0000001fff107819 */ /* 0x000fe20000011439 */
[----:B------:R-:W-:Y:S01]  /*86a0*/  IMAD.X R87, R187, 0x1, R18, P5 ;  /* 0x00000001bb577824 */ /* 0x000fe200028e0612 */
[----:B------:R-:W-:-:S02]  /*86b0*/  IADD3 R90, P6, PT, R218, R57, RZ ;  /* 0x00000039da5a7210 */ /* 0x000fc40007fde0ff */
[----:B------:R-:W-:Y:S02]  /*86c0*/  IADD3 R92, P5, PT, R212, R57, RZ ;  /* 0x00000039d45c7210 */ /* 0x000fe40007fbe0ff */
        /* <DEDUP_REMOVED lines=16> */
[----:B------:R-:W-:Y:S01]  /*87d0*/  SHF.R.S32.HI R16, RZ, 0x1f, R49 ;  /* 0x0000001fff107819 */ /* 0x000fe20000011431 */
[----:B------:R-:W-:Y:S01]  /*87e0*/  IMAD.X R103, R187, 0x1, R18, P5 ;  /* 0x00000001bb677824 */ /* 0x000fe200028e0612 */
[----:B------:R-:W-:-:S02]  /*87f0*/  IADD3 R106, P6, PT, R218, R49, RZ ;  /* 0x00000031da6a7210 */ /* 0x000fc40007fde0ff */
[----:B------:R-:W-:Y:S02]  /*8800*/  IADD3 R108, P5, PT, R212, R49, RZ ;  /* 0x00000031d46c7210 */ /* 0x000fe40007fbe0ff */
[----:B------:R-:W-:Y:S01]  /*8810*/  SHF.R.S32.HI R18, RZ, 0x1f, R47 ;  /* 0x0000001fff127819 */ /* 0x000fe2000001142f */
[--C-:B------:R-:W-:Y:S01]  /*8820*/  IMAD.X R105, R185, 0x1, R16.reuse, P6 ;  /* 0x00000001b9697824 */ /* 0x100fe200030e0610 */
[-C--:B------:R-:W-:Y:S01]  /*8830*/  IADD3 R110, P6, PT, R218, R47.reuse, RZ ;  /* 0x0000002fda6e7210 */ /* 0x080fe20007fde0ff */
[----:B------:R-:W-:Y:S01]  /*8840*/  IMAD.X R107, R187, 0x1, R16, P5 ;  /* 0x00000001bb6b7824 */ /* 0x000fe200028e0610 */
[----:B------:R-:W-:Y:S02]  /*8850*/  IADD3 R116, P5, PT, R212, R47, RZ ;  /* 0x0000002fd4747210 */ /* 0x000fe40007fbe0ff */
[----:B------:R-:W-:Y:S01]  /*8860*/  SHF.R.S32.HI R16, RZ, 0x1f, R45 ;  /* 0x0000001fff107819 */ /* 0x000fe2000001142d */
[----:B------:R-:W-:Y:S01]  /*8870*/  IMAD.X R109, R185, 0x1, R18, P6 ;  /* 0x00000001b96d7824 */ /* 0x000fe200030e0612 */
[----:B------:R-:W-:-:S02]  /*8880*/  IADD3.X R111, PT, PT, R187, R18, RZ, P5, !PT ;  /* 0x00000012bb6f7210 */ /* 0x000fc40002ffe4ff */
[-C--:B------:R-:W-:Y:S02]  /*8890*/  IADD3 R118, P6, PT, R218, R45.reuse, RZ ;  /* 0x0000002dda767210 */ /* 0x080fe40007fde0ff */
[----:B------:R-:W-:Y:S02]  /*88a0*/  IADD3 R120, P5, PT, R212, R45, RZ ;  /* 0x0000002dd4787210 */ /* 0x000fe40007fbe0ff */
[----:B------:R-:W-:Y:S01]  /*88b0*/  SHF.R.S32.HI R18, RZ, 0x1f, R43 ;  /* 0x0000001fff127819 */ /* 0x000fe2000001142b */
[--C-:B------:R-:W-:Y:S01]  /*88c0*/  IMAD.X R117, R185, 0x1, R16.reuse, P6 ;  /* 0x00000001b9757824 */ /* 0x100fe200030e0610 */
[-C--:B------:R-:W-:Y:S01]  /*88d0*/  IADD3 R122, P6, PT, R218, R43.reuse, RZ ;  /* 0x0000002bda7a7210 */ /* 0x080fe20007fde0ff */
[----:B------:R-:W-:Y:S01]  /*88e0*/  IMAD.X R119, R187, 0x1, R16, P5 ;  /* 0x00000001bb777824 */ /* 0x000fe200028e0610 */
[----:B------:R-:W-:Y:S02]  /*88f0*/  IADD3 R124, P5, PT, R212, R43, RZ ;  /* 0x0000002bd47c7210 */ /* 0x000fe40007fbe0ff */
[----:B------:R-:W-:Y:S01]  /*8900*/  SHF.R.S32.HI R16, RZ, 0x1f, R41 ;  /* 0x0000001fff107819 */ /* 0x000fe20000011429 */
[--C-:B------:R-:W-:Y:S01]  /*8910*/  IMAD.X R121, R185, 0x1, R18.reuse, P6 ;  /* 0x00000001b9797824 */ /* 0x100fe200030e0612 */
[-C--:B------:R-:W-:Y:S01]  /*8920*/  IADD3 R126, P6, PT, R218, R41.reuse, RZ ;  /* 0x00000029da7e7210 */ /* 0x080fe20007fde0ff */
[----:B------:R-:W-:Y:S01]  /*8930*/  IMAD.X R123, R187, 0x1, R18, P5 ;  /* 0x00000001bb7b7824 */ /* 0x000fe200028e0612 */
[----:B------:R-:W-:-:S02]  /*8940*/  IADD3 R128, P5, PT, R212, R41, RZ ;  /* 0x00000029d4807210 */ /* 0x000fc40007fbe0ff */
[----:B------:R-:W-:Y:S02]  /*8950*/  IADD3.X R125, PT, PT, R185, R16, RZ, P6, !PT ;  /* 0x00000010b97d7210 */ /* 0x000fe400037fe4ff */
[----:B------:R-:W-:Y:S01]  /*8960*/  SHF.R.S32.HI R18, RZ, 0x1f, R39 ;  /* 0x0000001fff127819 */ /* 0x000fe20000011427 */
[----:B------:R-:W-:Y:S01]  /*8970*/  IMAD.X R127, R187, 0x1, R16, P5 ;  /* 0x00000001bb7f7824 */ /* 0x000fe200028e0610 */
        /* <DEDUP_REMOVED lines=59> */
[----:B------:R-:W-:Y:S02]  /*8d30*/  IADD3 R82, P4, PT, R218, R76, RZ ;  /* 0x0000004cda527210 */ /* 0x000fe40007f9e0ff */
[----:B------:R-:W-:Y:S02]  /*8d40*/  IADD3.X R175, PT, PT, R187, R16, RZ, P5, !PT ;  /* 0x00000010bbaf7210 */ /* 0x000fe40002ffe4ff */
[----:B------:R-:W-:Y:S01]  /*8d50*/  IADD3 R84, P2, PT, R212, R76, RZ ;  /* 0x0000004cd4547210 */ /* 0x000fe20007f5e0ff */
[--C-:B------:R-:W-:Y:S01]  /*8d60*/  IMAD.X R81, R185, 0x1, R14.reuse, P4 ;  /* 0x00000001b9517824 */ /* 0x100fe200020e060e */
[----:B------:R-:W-:Y:S02]  /*8d70*/  SHF.R.S32.HI R18, RZ, 0x1f, R15 ;  /* 0x0000001fff127819 */ /* 0x000fe4000001140f */
[-C--:B------:R-:W-:Y:S01]  /*8d80*/  IADD3 R178, P6, PT, R218, R15.reuse, RZ ;  /* 0x0000000fdab27210 */ /* 0x080fe20007fde0ff */
[----:B------:R-:W-:Y:S01]  /*8d90*/  IMAD.X R83, R187, 0x1, R14, P2 ;  /* 0x00000001bb537824 */ /* 0x000fe200010e060e */
[----:B------:R-:W-:-:S02]  /*8da0*/  IADD3 R180, P5, PT, R212, R15, RZ ;  /* 0x0000000fd4b47210 */ /* 0x000fc40007fbe0ff */
[----:B------:R-:W-:Y:S01]  /*8db0*/  SHF.R.S32.HI R16, RZ, 0x1f, R13 ;  /* 0x0000001fff107819 */ /* 0x000fe2000001140d */
[--C-:B------:R-:W-:Y:S01]  /*8dc0*/  IMAD.X R177, R185, 0x1, R18.reuse, P6 ;  /* 0x00000001b9b17824 */ /* 0x100fe200030e0612 */
[-C--:B------:R-:W-:Y:S01]  /*8dd0*/  IADD3 R184, P4, PT, R212, R13.reuse, RZ ;  /* 0x0000000dd4b87210 */ /* 0x080fe20007f9e0ff */
[C---:B------:R-:W-:Y:S01]  /*8de0*/  IMAD.X R179, R187.reuse, 0x1, R18, P5 ;  /* 0x00000001bbb37824 */ /* 0x040fe200028e0612 */
[C---:B------:R-:W-:Y:S02]  /*8df0*/  IADD3 R182, P6, PT, R218.reuse, R13, RZ ;  /* 0x0000000ddab67210 */ /* 0x040fe40007fde0ff */
[----:B------:R-:W-:Y:S01]  /*8e00*/  SHF.R.S32.HI R14, RZ, 0x1f, R113 ;  /* 0x0000001fff0e7819 */ /* 0x000fe20000011471 */
[----:B------:R-:W-:Y:S01]  /*8e10*/  IMAD.X R183, R187, 0x1, R16, P4 ;  /* 0x00000001bbb77824 */ /* 0x000fe200020e0610 */
[-C--:B------:R-:W-:Y:S02]  /*8e20*/  IADD3 R186, P2, PT, R218, R113.reuse, RZ ;  /* 0x00000071daba7210 */ /* 0x080fe40007f5e0ff */
[----:B------:R-:W-:-:S02]  /*8e30*/  IADD3 R188, P5, PT, R212, R113, RZ ;  /* 0x00000071d4bc7210 */ /* 0x000fc40007fbe0ff */
[C---:B------:R-:W-:Y:S02]  /*8e40*/  IADD3.X R181, PT, PT, R185.reuse, R16, RZ, P6, !PT ;  /* 0x00000010b9b57210 */ /* 0x040fe400037fe4ff */
[----:B------:R-:W-:Y:S01]  /*8e50*/  SHF.L.U64.HI R75, R218, 0x2, R185 ;  /* 0x00000002da4b7819 */ /* 0x000fe200000102b9 */
[--C-:B------:R-:W-:Y:S01]  /*8e60*/  IMAD.X R185, R185, 0x1, R14.reuse, P2 ;  /* 0x00000001b9b97824 */ /* 0x100fe200010e060e */
[----:B------:R-:W-:Y:S01]  /*8e70*/  SHF.L.U64.HI R76, R212, 0x2, R187 ;  /* 0x00000002d44c7819 */ /* 0x000fe200000102bb */
[----:B------:R-:W-:Y:S01]  /*8e80*/  IMAD.X R187, R187, 0x1, R14, P5 ;  /* 0x00000001bbbb7824 */ /* 0x000fe200028e060e */
[C---:B------:R-:W-:Y:S01]  /*8e90*/  SHF.L.U64.HI R239, R238.reuse, 0x2, R239 ;  /* 0x00000002eeef7819 */ /* 0x040fe200000102ef */
[----:B------:R-:W-:Y:S01]  /*8ea0*/  IMAD.SHL.U32 R238, R238, 0x4, RZ ;  /* 0x00000004eeee7824 */ /* 0x000fe200078e00ff */
[----:B------:R-:W-:Y:S01]  /*8eb0*/  SHF.L.U64.HI R237, R236, 0x2, R237 ;  /* 0x00000002eced7819 */ /* 0x000fe200000102ed */
[----:B------:R-:W-:Y:S01]  /*8ec0*/  IMAD.SHL.U32 R218, R10, 0x4, RZ ;  /* 0x000000040ada7824 */ /* 0x000fe200078e00ff */
[C---:B------:R-:W-:Y:S01]  /*8ed0*/  SHF.L.U64.HI R235, R234.reuse, 0x2, R235 ;  /* 0x00000002eaeb7819 */ /* 0x040fe200000102eb */
[----:B------:R-:W-:Y:S01]  /*8ee0*/  IMAD.SHL.U32 R234, R234, 0x4, RZ ;  /* 0x00000004eaea7824 */ /* 0x000fe200078e00ff */
[C---:B------:R-:W-:Y:S01]  /*8ef0*/  SHF.L.U64.HI R233, R232.reuse, 0x2, R233 ;  /* 0x00000002e8e97819 */ /* 0x040fe200000102e9 */
[----:B------:R-:W-:Y:S01]  /*8f00*/  IMAD.SHL.U32 R232, R232, 0x4, RZ ;  /* 0x00000004e8e87824 */ /* 0x000fe200078e00ff */
[C---:B------:R-:W-:Y:S01]  /*8f10*/  SHF.L.U64.HI R231, R230.reuse, 0x2, R231 ;  /* 0x00000002e6e77819 */ /* 0x040fe200000102e7 */
[----:B------:R-:W-:Y:S01]  /*8f20*/  IMAD.SHL.U32 R230, R230, 0x4, RZ ;  /* 0x00000004e6e67824 */ /* 0x000fe200078e00ff */
        /* <DEDUP_REMOVED lines=16> */
[----:B------:R-:W-:-:S02]  /*9030*/  SHF.L.U64.HI R83, R84, 0x2, R83 ;  /* 0x0000000254537819 */ /* 0x000fc40000010253 */
        /* <DEDUP_REMOVED lines=8> */
[----:B------:R-:W-:Y:S02]  /*90c0*/  SHF.L.U64.HI R201, R200, 0x2, R201 ;  /* 0x00000002c8c97819 */ /* 0x000fe400000102c9 */
        /* <DEDUP_REMOVED lines=99> */
[----:B------:R-:W-:Y:S02]  /*9700*/  SHF.L.U32 R236, R236, 0x2, RZ ;  /* 0x00000002ecec7819 */ /* 0x000fe400000006ff */
[----:B------:R-:W-:Y:S02]  /*9710*/  SHF.L.U32 R226, R226, 0x2, RZ ;  /* 0x00000002e2e27819 */ /* 0x000fe400000006ff */
[----:B------:R-:W-:Y:S02]  /*9720*/  SHF.L.U64.HI R219, R10, 0x2, R219 ;  /* 0x000000020adb7819 */ /* 0x000fe400000102db */
[C---:B------:R-:W-:Y:S02]  /*9730*/  SHF.L.U64.HI R217, R9.reuse, 0x2, R12 ;  /* 0x0000000209d97819 */ /* 0x040fe4000001020c */
[----:B------:R-:W-:Y:S02]  /*9740*/  SHF.L.U32 R216, R9, 0x2, RZ ;  /* 0x0000000209d87819 */ /* 0x000fe400000006ff */
[----:B------:R-:W-:-:S02]  /*9750*/  SHF.L.U64.HI R213, R8, 0x2, R213 ;  /* 0x0000000208d57819 */ /* 0x000fc400000102d5 */
[----:B------:R-:W-:Y:S02]  /*9760*/  SHF.L.U32 R84, R84, 0x2, RZ ;  /* 0x0000000254547819 */ /* 0x000fe400000006ff */
[----:B------:R-:W-:Y:S02]  /*9770*/  SHF.L.U32 R200, R200, 0x2, RZ ;  /* 0x00000002c8c87819 */ /* 0x000fe400000006ff */
[----:B------:R-:W-:Y:S02]  /*9780*/  SHF.L.U32 R190, R190, 0x2, RZ ;  /* 0x00000002bebe7819 */ /* 0x000fe400000006ff */
[----:B------:R-:W-:Y:S02]  /*9790*/  SHF.L.U32 R94, R94, 0x2, RZ ;  /* 0x000000025e5e7819 */ /* 0x000fe400000006ff */
[----:B------:R-:W-:Y:S02]  /*97a0*/  SHF.L.U32 R104, R104, 0x2, RZ ;  /* 0x0000000268687819 */ /* 0x000fe400000006ff */
[----:B------:R-:W-:-:S02]  /*97b0*/  SHF.L.U32 R118, R118, 0x2, RZ ;  /* 0x0000000276767819 */ /* 0x000fc400000006ff */
[----:B------:R-:W-:Y:S02]  /*97c0*/  SHF.L.U32 R128, R128, 0x2, RZ ;  /* 0x0000000280807819 */ /* 0x000fe400000006ff */
[----:B------:R-:W-:Y:S02]  /*97d0*/  SHF.L.U32 R138, R138, 0x2, RZ ;  /* 0x000000028a8a7819 */ /* 0x000fe400000006ff */
[----:B------:R-:W-:Y:S02]  /*97e0*/  SHF.L.U32 R148, R148, 0x2, RZ ;  /* 0x0000000294947819 */ /* 0x000fe400000006ff */
[----:B------:R-:W-:Y:S02]  /*97f0*/  SHF.L.U32 R158, R158, 0x2, RZ ;  /* 0x000000029e9e7819 */ /* 0x000fe400000006ff */
[----:B------:R-:W-:Y:S02]  /*9800*/  SHF.L.U32 R168, R168, 0x2, RZ ;  /* 0x00000002a8a87819 */ /* 0x000fe400000006ff */
[----:B------:R-:W-:-:S02]  /*9810*/  SHF.L.U32 R178, R178, 0x2, RZ ;  /* 0x00000002b2b27819 */ /* 0x000fc400000006ff */
[----:B------:R-:W-:-:S07]  /*9820*/  SHF.L.U32 R188, R188, 0x2, RZ ;  /* 0x00000002bcbc7819 */ /* 0x000fce00000006ff */
.L_x_11:
[----:B------:R-:W-:Y:S01]  /*9830*/  IMAD.U32 R5, R5, -0x80000000, RZ ;  /* 0x8000000005057824 */ /* 0x000fe200078e00ff */
[----:B------:R-:W-:-:S03]  /*9840*/  UIADD3 UR7, UPT, UPT, UR7, 0x1, URZ ;  /* 0x0000000107077890 */ /* 0x000fc6000fffe0ff */
[----:B------:R-:W1:Y:S01]  /*9850*/  SYNCS.PHASECHK.TRANS64.TRYWAIT P2, [UR12], R5 ;  /* 0x00000005ff0075a7 */ /* 0x000e62000804110c */
[----:B------:R-:W-:-:S04]  /*9860*/  UISETP.GT.AND UP1, UPT, UR7, 0x3, UPT ;  /* 0x000000030700788c */ /* 0x000fc8000bf24270 */
[----:B------:R-:W-:-:S04]  /*9870*/  USEL UR7, UR7, URZ, !UP1 ;  /* 0x000000ff07077287 */ /* 0x000fc8000c800000 */
[----:B------:R-:W-:Y:S01]  /*9880*/  ULEA UR44, UR7, UR10, 0xf ;  /* 0x0000000a072c7291 */ /* 0x000fe2000f8e78ff */
[----:B-12---:R-:W-:Y:S11]  /*9890*/  @!P2 BRA `(.L_x_9) ;  /* 0x0000004800a4a947 */ /* 0x006ff60003800000 */
.L_x_17:
[----:B------:R-:W-:-:S04]  /*98a0*/  DEPBAR.LE SB0, 0x6 ;  /* 0x000081800000791a */ /* 0x000fc80000000000 */
[----:B------:R-:W-:Y:S01]  /*98b0*/  BAR.SYNC.DEFER_BLOCKING 0x0 ;  /* 0x0000000000007b1d */ /* 0x000fe20000010000 */
[----:B------:R-:W-:Y:S02]  /*98c0*/  UIADD3 UR6, UPT, UPT, UR6, 0x1, URZ ;  /* 0x0000000106067890 */ /* 0x000fe4000fffe0ff */
[----:B------:R-:W-:Y:S02]  /*98d0*/  ULEA UR12, UR13, UR10, 0x3 ;  /* 0x0000000a0d0c7291 */ /* 0x000fe4000f8e18ff */
[----:B------:R-:W-:Y:S02]  /*98e0*/  UISETP.GT.AND UP1, UPT, UR6, 0x4, UPT ;  /* 0x000000040600788c */ /* 0x000fe4000bf24270 */
[----:B------:R-:W-:Y:S02]  /*98f0*/  UIADD3 UR12, UPT, UPT, UR12, 0x2a000, URZ ;  /* 0x0002a0000c0c7890 */ /* 0x000fe4000fffe0ff */
[----:B------:R-:W-:Y:S01]  /*9900*/  USEL UR6, UR6, URZ, !UP1 ;  /* 0x000000ff06067287 */ /* 0x000fe2000c800000 */
[----:B------:R-:W-:Y:S01]  /*9910*/  UMOV UR4, UR8 ;  /* 0x0000000800047c82 */ /* 0x000fe20008000000 */
[----:B------:R-:W1:Y:S04]  /*9920*/  LDSM.16.M88.4 R36, [R68+UR44] ;  /* 0x0000002c4424783b */ /* 0x000e680008000200 */
[----:B------:R-:W2:Y:S04]  /*9930*/  LDSM.16.M88.4 R8, [R68+UR44+0x800] ;  /* 0x0008002c4408783b */ /* 0x000ea80008000200 */
[----:B------:R-:W3:Y:S04]  /*9940*/  LDSM.16.M88.4 R40, [R68+UR44+0x1000] ;  /* 0x0010002c4428783b */ /* 0x000ee80008000200 */
[----:B------:R-:W4:Y:S04]  /*9950*/  LDSM.16.M88.4 R12, [R68+UR44+0x1800] ;  /* 0x0018002c440c783b */ /* 0x000f280008000200 */
[----:B------:R-:W5:Y:S04]  /*9960*/  LDSM.16.M88.4 R32, [R68+UR44+0x2000] ;  /* 0x0020002c4420783b */ /* 0x000f680008000200 */
[----:B------:R-:W5:Y:S04]  /*9970*/  LDSM.16.M88.4 R16, [R68+UR44+0x2800] ;  /* 0x0028002c4410783b */ /* 0x000f680008000200 */
[----:B------:R-:W5:Y:S04]  /*9980*/  LDSM.16.M88.4 R48, [R68+UR44+0x3000] ;  /* 0x0030002c4430783b */ /* 0x000f680008000200 */
[----:B------:R-:W5:Y:S04]  /*9990*/  LDSM.16.M88.4 R20, [R68+UR44+0x3800] ;  /* 0x0038002c4414783b */ /* 0x000f680008000200 */
[----:B------:R-:W5:Y:S04]  /*99a0*/  LDSM.16.M88.4 R52, [R68+UR44+0x4000] ;  /* 0x0040002c4434783b */ /* 0x000f680008000200 */
[----:B------:R-:W5:Y:S01]  /*99b0*/  LDSM.16.M88.4 R24, [R68+UR44+0x4800] ;  /* 0x0048002c4418783b */ /* 0x000f620008000200 */
[----:B-1----:R-:W-:-:S03]  /*99c0*/  MOV R5, R38 ;  /* 0x0000002600057202 */ /* 0x002fc60000000f00 */
[----:B------:R-:W1:Y:S01]  /*99d0*/  LDSM.16.M88.4 R56, [R68+UR44+0x5000] ;  /* 0x0050002c4438783b */ /* 0x000e620008000200 */
[----:B------:R-:W-:Y:S01]  /*99e0*/  IMAD.MOV.U32 R4, RZ, RZ, R36 ;  /* 0x000000ffff047224 */ /* 0x000fe200078e0024 */
[----:B--2---:R-:W-:Y:S01]  /*99f0*/  MOV R38, R9 ;  /* 0x0000000900267202 */ /* 0x004fe20000000f00 */
[----:B------:R-:W-:Y:S01]  /*9a00*/  IMAD.MOV.U32 R7, RZ, RZ, R10 ;  /* 0x000000ffff077224 */ /* 0x000fe200078e000a */
[----:B------:R-:W2:Y:S01]  /*9a10*/  LDSM.16.M88.4 R28, [R68+UR44+0x5800] ;  /* 0x0058002c441c783b */ /* 0x000ea20008000200 */
[----:B------:R-:W-:Y:S02]  /*9a20*/  IMAD.MOV.U32 R6, RZ, RZ, R8 ;  /* 0x000000ffff067224 */ /* 0x000fe400078e0008 */
[----:B---3--:R-:W-:Y:S01]  /*9a30*/  IMAD.MOV.U32 R9, RZ, RZ, R42 ;  /* 0x000000ffff097224 */ /* 0x008fe200078e002a */
[----:B------:R-:W3:Y:S01]  /*9a40*/  LDSM.16.M88.4 R60, [R68+UR44+0x6000] ;  /* 0x0060002c443c783b */ /* 0x000ee20008000200 */
[----:B------:R-:W-:Y:S02]  /*9a50*/  IMAD.MOV.U32 R36, RZ, RZ, R37 ;  /* 0x000000ffff247224 */ /* 0x000fe400078e0025 */
[----:B----4-:R-:W-:Y:S01]  /*9a60*/  IMAD.MOV.U32 R10, RZ, RZ, R12 ;  /* 0x000000ffff0a7224 */ /* 0x010fe200078e000c */
[----:B------:R-:W-:Y:S01]  /*9a70*/  LDSM.16.M88.4 R64, [R68+UR44+0x7000] ;  /* 0x0070002c4440783b */ /* 0x000fe20008000200 */
[----:B------:R-:W-:Y:S01]  /*9a80*/  IMAD.MOV.U32 R42, RZ, RZ, R13 ;  /* 0x000000ffff2a7224 */ /* 0x000fe200078e000d */
[----:B-----5:R-:W-:Y:S01]  /*9a90*/  MOV R12, R32 ;  /* 0x00000020000c7202 */ /* 0x020fe20000000f00 */
[----:B------:R-:W-:Y:S01]  /*9aa0*/  IMAD.MOV.U32 R13, RZ, RZ, R34 ;  /* 0x000000ffff0d7224 */ /* 0x000fe200078e0022 */
[----:B------:R-:W-:Y:S01]  /*9ab0*/  LDSM.16.M88.4 R112, [R68+UR44+0x7800] ;  /* 0x0078002c4470783b */ /* 0x000fe20008000200 */
[----:B------:R-:W-:-:S02]  /*9ac0*/  IMAD.MOV.U32 R44, RZ, RZ, R33 ;  /* 0x000000ffff2c7224 */ /* 0x000fc400078e0021 */
[----:B------:R-:W-:Y:S02]  /*9ad0*/  IMAD.MOV.U32 R45, RZ, RZ, R35 ;  /* 0x000000ffff2d7224 */ /* 0x000fe400078e0023 */
[----:B------:R-:W4:Y:S01]  /*9ae0*/  LDSM.16.M88.4 R32, [R68+UR44+0x6800] ;  /* 0x0068002c4420783b */ /* 0x000f220008000200 */
[----:B------:R-:W-:Y:S02]  /*9af0*/  IMAD.MOV.U32 R8, RZ, RZ, R40 ;  /* 0x000000ffff087224 */ /* 0x000fe400078e0028 */
[----:B------:R-:W-:Y:S02]  /*9b00*/  IMAD.MOV.U32 R37, RZ, RZ, R39 ;  /* 0x000000ffff257224 */ /* 0x000fe400078e0027 */
[----:B------:R-:W-:Y:S01]  /*9b10*/  IMAD.MOV.U32 R40, RZ, RZ, R41 ;  /* 0x000000ffff287224 */ /* 0x000fe200078e0029 */
[----:B------:R-:W-:Y:S01]  /*9b20*/  MOV R41, R43 ;  /* 0x0000002b00297202 */ /* 0x000fe20000000f00 */
[----:B------:R-:W-:Y:S02]  /*9b30*/  IMAD.MOV.U32 R39, RZ, RZ, R11 ;  /* 0x000000ffff277224 */ /* 0x000fe400078e000b */
[----:B------:R-:W-:-:S02]  /*9b40*/  IMAD.MOV.U32 R11, RZ, RZ, R14 ;  /* 0x000000ffff0b7224 */ /* 0x000fc400078e000e */
[----:B------:R-:W-:Y:S01]  /*9b50*/  IMAD.MOV.U32 R43, RZ, RZ, R15 ;  /* 0x000000ffff2b7224 */ /* 0x000fe200078e000f */
[----:B------:R-:W-:Y:S01]  /*9b60*/  MOV R15, R18 ;  /* 0x00000012000f7202 */ /* 0x000fe20000000f00 */
[----:B------:R-:W-:Y:S02]  /*9b70*/  IMAD.MOV.U32 R14, RZ, RZ, R16 ;  /* 0x000000ffff0e7224 */ /* 0x000fe400078e0010 */
[----:B------:R-:W-:Y:S02]  /*9b80*/  IMAD.MOV.U32 R46, RZ, RZ, R17 ;  /* 0x000000ffff2e7224 */ /* 0x000fe400078e0011 */
[----:B------:R-:W-:Y:S01]  /*9b90*/  IMAD.MOV.U32 R16, RZ, RZ, R48 ;  /* 0x000000ffff107224 */ /* 0x000fe200078e0030 */
[----:B------:R-:W-:Y:S01]  /*9ba0*/  MOV R48, R49 ;  /* 0x0000003100307202 */ /* 0x000fe20000000f00 */
[----:B------:R-:W-:Y:S02]  /*9bb0*/  IMAD.MOV.U32 R18, RZ, RZ, R20 ;  /* 0x000000ffff127224 */ /* 0x000fe400078e0014 */
[----:B------:R-:W-:-:S02]  /*9bc0*/  IMAD.MOV.U32 R17, RZ, RZ, R50 ;  /* 0x000000ffff117224 */ /* 0x000fc400078e0032 */
[----:B------:R-:W-:Y:S02]  /*9bd0*/  IMAD.MOV.U32 R20, RZ, RZ, R52 ;  /* 0x000000ffff147224 */ /* 0x000fe400078e0034 */
[----:B------:R-:W-:Y:S02]  /*9be0*/  IMAD.MOV.U32 R47, RZ, RZ, R19 ;  /* 0x000000ffff2f7224 */ /* 0x000fe400078e0013 */
[----:B------:R-:W-:Y:S01]  /*9bf0*/  IMAD.MOV.U32 R49, RZ, RZ, R51 ;  /* 0x000000ffff317224 */ /* 0x000fe200078e0033 */
[----:B------:R-:W-:Y:S01]  /*9c00*/  MOV R51, R23 ;  /* 0x0000001700337202 */ /* 0x000fe20000000f00 */
[----:B------:R-:W-:Y:S02]  /*9c10*/  IMAD.MOV.U32 R50, RZ, RZ, R21 ;  /* 0x000000ffff327224 */ /* 0x000fe400078e0015 */
[----:B------:R-:W-:Y:S02]  /*9c20*/  IMAD.MOV.U32 R52, RZ, RZ, R53 ;  /* 0x000000ffff347224 */ /* 0x000fe400078e0035 */
[----:B------:R-:W-:Y:S01]  /*9c30*/  IMAD.MOV.U32 R19, RZ, RZ, R22 ;  /* 0x000000ffff137224 */ /* 0x000fe200078e0016 */
[----:B------:R-:W-:Y:S01]  /*9c40*/  MOV R22, R24 ;  /* 0x0000001800167202 */ /* 0x000fe20000000f00 */
[----:B------:R-:W-:-:S02]  /*9c50*/  IMAD.MOV.U32 R21, RZ, RZ, R54 ;  /* 0x000000ffff157224 */ /* 0x000fc400078e0036 */
[----:B------:R-:W-:Y:S02]  /*9c60*/  IMAD.MOV.U32 R53, RZ, RZ, R55 ;  /* 0x000000ffff357224 */ /* 0x000fe400078e0037 */
[----:B------:R-:W-:Y:S02]  /*9c70*/  IMAD.MOV.U32 R23, RZ, RZ, R26 ;  /* 0x000000ffff177224 */ /* 0x000fe400078e001a */
[----:B------:R-:W-:Y:S01]  /*9c80*/  IMAD.MOV.U32 R54, RZ, RZ, R25 ;  /* 0x000000ffff367224 */ /* 0x000fe200078e0019 */
[----:B-1----:R-:W-:Y:S01]  /*9c90*/  MOV R25, R58 ;  /* 0x0000003a00197202 */ /* 0x002fe20000000f00 */
[----:B------:R-:W-:Y:S01]  /*9ca0*/  IMAD.MOV.U32 R55, RZ, RZ, R27 ;  /* 0x000000ffff377224 */ /* 0x000fe200078e001b */
[----:B--2---:R-:W-:Y:S01]  /*9cb0*/  MOV R58, R29 ;  /* 0x0000001d003a7202 */ /* 0x004fe20000000f00 */
[----:B------:R-:W-:Y:S02]  /*9cc0*/  IMAD.MOV.U32 R24, RZ, RZ, R56 ;  /* 0x000000ffff187224 */ /* 0x000fe400078e0038 */
[----:B------:R-:W-:-:S02]  /*9cd0*/  IMAD.MOV.U32 R26, RZ, RZ, R28 ;  /* 0x000000ffff1a7224 */ /* 0x000fc400078e001c */
[----:B------:R-:W-:Y:S02]  /*9ce0*/  IMAD.MOV.U32 R27, RZ, RZ, R30 ;  /* 0x000000ffff1b7224 */ /* 0x000fe400078e001e */
[----:B------:R-:W-:Y:S02]  /*9cf0*/  IMAD.MOV.U32 R56, RZ, RZ, R57 ;  /* 0x000000ffff387224 */ /* 0x000fe400078e0039 */
[----:B---3--:R-:W-:Y:S02]  /*9d00*/  IMAD.MOV.U32 R28, RZ, RZ, R60 ;  /* 0x000000ffff1c7224 */ /* 0x008fe400078e003c */
[----:B----4-:R-:W-:Y:S01]  /*9d10*/  IMAD.MOV.U32 R30, RZ, RZ, R32 ;  /* 0x000000ffff1e7224 */ /* 0x010fe200078e0020 */
[----:B------:R-:W-:Y:S01]  /*9d20*/  MOV R32, R64 ;  /* 0x0000004000207202 */ /* 0x000fe20000000f00 */
[----:B------:R-:W-:Y:S02]  /*9d30*/  IMAD.MOV.U32 R57, RZ, RZ, R59 ;  /* 0x000000ffff397224 */ /* 0x000fe400078e003b */
[----:B------:R-:W-:-:S02]  /*9d40*/  IMAD.MOV.U32 R29, RZ, RZ, R62 ;  /* 0x000000ffff1d7224 */ /* 0x000fc400078e003e */
[----:B------:R-:W-:Y:S01]  /*9d50*/  IMAD.MOV.U32 R60, RZ, RZ, R61 ;  /* 0x000000ffff3c7224 */ /* 0x000fe200078e003d */
[----:B------:R-:W-:Y:S01]  /*9d60*/  MOV R61, R63 ;  /* 0x0000003f003d7202 */ /* 0x000fe20000000f00 */
[----:B------:R-:W-:Y:S02]  /*9d70*/  IMAD.MOV.U32 R59, RZ, RZ, R31 ;  /* 0x000000ffff3b7224 */ /* 0x000fe400078e001f */
        /* <DEDUP_REMOVED lines=9> */
[----:B------:R-:W-:-:S04]  /*9e10*/  IMAD.MOV.U32 R67, RZ, RZ, R115 ;  /* 0x000000ffff437224 */ /* 0x000fc800078e0073 */
[----:B------:R1:W-:Y:S01]  /*9e20*/  STTM.x64 tmem[UR11+0x80], R4 ;  /* 0x00008004000079ed */ /* 0x0003e2000834000b */
[----:B------:R-:W2:Y:S02]  /*9e30*/  FENCE.VIEW.ASYNC.T ;  /* 0x00000000000073c6 */ /* 0x000ea40000000200 */
[----:B--2---:R-:W-:Y:S06]  /*9e40*/  BAR.SYNC.DEFER_BLOCKING 0x0 ;  /* 0x0000000000007b1d */ /* 0x004fec0000010000 */
[----:B------:R-:W-:Y:S05]  /*9e50*/  @P0 BRA `(.L_x_10) ;  /* 0x0000000000d00947 */ /* 0x000fea0003800000 */
[----:B------:R-:W-:Y:S01]  /*9e60*/  ULEA UR9, UR6, UR10, 0xd ;  /* 0x0000000a06097291 */ /* 0x000fe2000f8e68ff */
[----:B------:R-:W-:Y:S01]  /*9e70*/  UMOV UR8, URZ ;  /* 0x000000ff00087c82 */ /* 0x000fe20008000000 */
[----:B------:R-:W-:Y:S02]  /*9e80*/  UIADD3 UR45, UPT, UPT, UR15, 0x88, URZ ;  /* 0x000000880f2d7890 */ /* 0x000fe4000fffe0ff */
[----:B------:R-:W-:Y:S02]  /*9e90*/  UIADD3 UR9, UPT, UPT, UR9, 0x20000, URZ ;  /* 0x0002000009097890 */ /* 0x000fe4000fffe0ff */
[----:B------:R-:W-:Y:S02]  /*9ea0*/  UIADD3 UR46, UPT, UPT, UR15, 0x90, URZ ;  /* 0x000000900f2e7890 */ /* 0x000fe4000fffe0ff */
[----:B------:R-:W-:Y:S02]  /*9eb0*/  USHF.R.U32.HI UR9, URZ, 0x4, UR9 ;  /* 0x00000004ff097899 */ /* 0x000fe40008011609 */
[----:B------:R-:W-:-:S02]  /*9ec0*/  UIADD3 UR47, UPT, UPT, UR15, 0x98, URZ ;  /* 0x000000980f2f7890 */ /* 0x000fc4000fffe0ff */
[----:B------:R-:W-:Y:S02]  /*9ed0*/  USGXT.U32 UR16, UR9, 0xe ;  /* 0x0000000e0910789a */ /* 0x000fe40008000000 */
[----:B------:R-:W-:Y:S02]  /*9ee0*/  UIADD3 UR48, UPT, UPT, UR15, 0x40, URZ ;  /* 0x000000400f307890 */ /* 0x000fe4000fffe0ff */
[----:B------:R-:W-:Y:S02]  /*9ef0*/  UIADD3 UR30, UP1, UPT, UR16, 0x2, URZ ;  /* 0x00000002101e7890 */ /* 0x000fe4000ff3e0ff */
[----:B------:R-:W-:Y:S02]  /*9f00*/  UIADD3 UR49, UPT, UPT, UR15, 0xa0, URZ ;  /* 0x000000a00f317890 */ /* 0x000fe4000fffe0ff */
[----:B------:R-:W-:Y:S02]  /*9f10*/  UIADD3.X UR31, UPT, UPT, UR8, 0x40004040, URZ, UP1, !UPT ;  /* 0x40004040081f7890 */ /* 0x000fe40008ffe4ff */
[----:B------:R-:W-:-:S02]  /*9f20*/  UIADD3 UR40, UP1, UPT, UR30, 0x2, URZ ;  /* 0x000000021e287890 */ /* 0x000fc4000ff3e0ff */
[----:B------:R-:W-:Y:S02]  /*9f30*/  UIADD3 UR42, UP2, UPT, UR30, 0x4, URZ ;  /* 0x000000041e2a7890 */ /* 0x000fe4000ff5e0ff */
[----:B------:R-:W-:Y:S02]  /*9f40*/  UIADD3.X UR41, UPT, UPT, UR31, URZ, URZ, UP1, !UPT ;  /* 0x000000ff1f297290 */ /* 0x000fe40008ffe4ff */
[----:B------:R-:W-:Y:S02]  /*9f50*/  UIADD3.X UR43, UPT, UPT, UR31, URZ, URZ, UP2, !UPT ;  /* 0x000000ff1f2b7290 */ /* 0x000fe400097fe4ff */
[----:B------:R-:W-:Y:S02]  /*9f60*/  UIADD3 UR50, UPT, UPT, UR15, 0x40, URZ ;  /* 0x000000400f327890 */ /* 0x000fe4000fffe0ff */
[----:B------:R-:W-:Y:S02]  /*9f70*/  UIADD3 UR51, UPT, UPT, UR15, 0xa8, URZ ;  /* 0x000000a80f337890 */ /* 0x000fe4000fffe0ff */
[----:B------:R-:W-:-:S02]  /*9f80*/  UIADD3 UR52, UPT, UPT, UR15, 0x40, URZ ;  /* 0x000000400f347890 */ /* 0x000fc4000fffe0ff */
        /* <DEDUP_REMOVED lines=24> */
[----:B------:R2:W-:Y:S01]  /*a110*/  UTCHMMA tmem[UR49], gdesc[UR16], tmem[UR48], tmem[UR34], idesc[UR35], UPT ;  /* 0x00ff2210310079ea */ /* 0x0005e2000b800030 */
        /* <DEDUP_REMOVED lines=8> */
.L_x_10:
[----:B-1----:R-:W3:Y:S01]  /*a1a0*/  LDL R4, [R1+0x60] ;  /* 0x0000600001047983 */ /* 0x002ee20000100800 */
[----:B------:R-:W-:Y:S01]  /*a1b0*/  R2UR UR9, R79 ;  /* 0x000000004f0972ca */ /* 0x000fe200000e0000 */
[----:B------:R-:W-:Y:S01]  /*a1c0*/  UISETP.GT.AND UP1, UPT, UR21, URZ, UPT ;  /* 0x000000ff1500728c */ /* 0x000fe2000bf24270 */
[C---:B------:R-:W-:Y:S01]  /*a1d0*/  IADD3 R6, P5, PT, R78.reuse, R252, RZ ;  /* 0x000000fc4e067210 */ /* 0x040fe20007fbe0ff */
[----:B------:R-:W-:Y:S01]  /*a1e0*/  UISETP.GT.AND UP2, UPT, UR21, 0x1, UPT ;  /* 0x000000011500788c */ /* 0x000fe2000bf44270 */
[----:B------:R-:W-:Y:S01]  /*a1f0*/  IADD3 R10, P6, PT, R78, R84, RZ ;  /* 0x000000544e0a7210 */ /* 0x000fe20007fde0ff */
[----:B--2---:R-:W-:Y:S01]  /*a200*/  USEL UR8, URZ, 0x4, !UP1 ;  /* 0x00000004ff087887 */ /* 0x004fe2000c800000 */
[C---:B------:R-:W-:Y:S01]  /*a210*/  IADD3.X R7, PT, PT, R77.reuse, R75, RZ, P5, !PT ;  /* 0x0000004b4d077210 */ /* 0x040fe20002ffe4ff */
[----:B------:R-:W-:Y:S01]  /*a220*/  UISETP.GT.AND UP3, UPT, UR21, 0x5, UPT ;  /* 0x000000051500788c */ /* 0x000fe2000bf64270 */
[----:B------:R-:W1:Y:S01]  /*a230*/  S2R R5, SR_TID.X ;  /* 0x0000000000057919 */ /* 0x000e620000002100 */
[----:B------:R-:W-:Y:S01]  /*a240*/  IMAD.X R11, R77, 0x1, R83, P6 ;  /* 0x000000014d0b7824 */ /* 0x000fe200030e0653 */
[----:B------:R-:W-:Y:S01]  /*a250*/  UIADD3 UR14, UPT, UPT, UR14, 0x1, URZ ;  /* 0x000000010e0e7890 */ /* 0x000fe2000fffe0ff */
[----:B------:R-:W-:Y:S01]  /*a260*/  LOP3.LUT R12, R69, 0x40, RZ, 0x3c, !PT ;  /* 0x00000040450c7812 */ /* 0x000fe200078e3cff */
[----:B------:R-:W-:-:S02]  /*a270*/  UIADD3 UR13, UPT, UPT, UR13, 0x1, URZ ;  /* 0x000000010d0d7890 */ /* 0x000fc4000fffe0ff */
[----:B------:R-:W-:Y:S02]  /*a280*/  UISETP.GE.AND UP1, UPT, UR5, UR9, UPT ;  /* 0x000000090500728c */ /* 0x000fe4000bf26270 */
[----:B------:R-:W-:Y:S02]  /*a290*/  USEL UR9, URZ, 0x4, !UP2 ;  /* 0x00000004ff097887 */ /* 0x000fe4000d000000 */
[----:B------:R-:W-:Y:S02]  /*a2a0*/  USEL UR8, UR8, URZ, !UP1 ;  /* 0x000000ff08087287 */ /* 0x000fe4000c800000 */
[----:B------:R-:W-:Y:S02]  /*a2b0*/  UISETP.GT.AND UP2, UPT, UR21, 0x2, UPT ;  /* 0x000000021500788c */ /* 0x000fe4000bf44270 */
[----:B------:R-:W-:Y:S01]  /*a2c0*/  USEL UR9, UR9, URZ, !UP1 ;  /* 0x000000ff09097287 */ /* 0x000fe2000c800000 */
[----:B------:R-:W-:Y:S01]  /*a2d0*/  BAR.SYNC.DEFER_BLOCKING 0x0 ;  /* 0x0000000000007b1d */ /* 0x000fe20000010000 */
[----:B------:R-:W-:Y:S01]  /*a2e0*/  ISETP.NE.U32.AND P4, PT, RZ, UR8, PT ;  /* 0x00000008ff007c0c */ /* 0x000fe2000bf85070 */
[----:B------:R-:W-:-:S02]  /*a2f0*/  USEL UR8, URZ, 0x4, !UP2 ;  /* 0x00000004ff087887 */ /* 0x000fc4000d000000 */
[----:B------:R-:W-:Y:S02]  /*a300*/  UISETP.GT.AND UP2, UPT, UR21, 0x3, UPT ;  /* 0x000000031500788c */ /* 0x000fe4000bf44270 */
[----:B------:R-:W-:Y:S02]  /*a310*/  USEL UR8, UR8, URZ, !UP1 ;  /* 0x000000ff08087287 */ /* 0x000fe4000c800000 */
[----:B------:R-:W-:Y:S01]  /*a320*/  UIADD3 UR5, UPT, UPT, UR5, 0x1, URZ ;  /* 0x0000000105057890 */ /* 0x000fe2000fffe0ff */
[----:B-1----:R-:W-:Y:S02]  /*a330*/  LOP3.LUT R5, R5, 0x1f, RZ, 0xc0, !PT ;  /* 0x0000001f05057812 */ /* 0x002fe400078ec0ff */
[----:B---3--:R-:W-:Y:S01]  /*a340*/  IADD3 R8, P2, PT, R78, R4, RZ ;  /* 0x000000044e087210 */ /* 0x008fe20007f5e0ff */
[----:B------:R-:W-:-:S04]  /*a350*/  VIADD R4, R70, UR44 ;  /* 0x0000002c46047c36 */ /* 0x000fc80008000000 */
[----:B------:R-:W-:Y:S01]  /*a360*/  IMAD.X R9, R77, 0x1, R76, P2 ;  /* 0x000000014d097824 */ /* 0x000fe200010e064c */
[----:B------:R-:W-:Y:S01]  /*a370*/  ISETP.NE.U32.AND P2, PT, RZ, UR9, PT ;  /* 0x00000009ff007c0c */ /* 0x000fe2000bf45070 */
[----:B------:R-:W-:Y:S02]  /*a380*/  USEL UR9, URZ, 0x4, !UP2 ;  /* 0x00000004ff097887 */ /* 0x000fe4000d000000 */
[----:B------:R-:W-:Y:S01]  /*a390*/  UISETP.GT.AND UP2, UPT, UR21, 0x4, UPT ;  /* 0x000000041500788c */ /* 0x000fe2000bf44270 */
[----:B------:R-:W-:Y:S01]  /*a3a0*/  @!PT LDS RZ, [RZ] ;  /* 0x00000000fffff984 */ /* 0x000fe20000000800 */
[----:B------:R-:W-:Y:S01]  /*a3b0*/  @!PT LDS RZ, [RZ] ;  /* 0x00000000fffff984 */ /* 0x000fe20000000800 */
[----:B------:R-:W-:Y:S01]  /*a3c0*/  @!PT LDS RZ, [RZ] ;  /* 0x00000000fffff984 */ /* 0x000fe20000000800 */
[----:B------:R1:W-:Y:S01]  /*a3d0*/  LDGSTS.E [R4], desc[UR18][R8.64], P4 ;  /* 0x0000000008047fae */ /* 0x0003e2000a1a1012 */
[----:B------:R-:W-:-:S03]  /*a3e0*/  USEL UR9, UR9, URZ, !UP1 ;  /* 0x000000ff09097287 */ /* 0x000fc6000c800000 */
[----:B------:R2:W-:Y:S01]  /*a3f0*/  LDGSTS.E [R4+0x200], desc[UR18][R6.64], P4 ;  /* 0x0020000006047fae */ /* 0x0005e2000a1a1012 */
[----:B------:R-:W-:Y:S01]  /*a400*/  ISETP.NE.U32.AND P4, PT, RZ, UR8, PT ;  /* 0x00000008ff007c0c */ /* 0x000fe2000bf85070 */
[----:B------:R-:W-:Y:S02]  /*a410*/  USEL UR8, URZ, 0x4, !UP2 ;  /* 0x00000004ff087887 */ /* 0x000fe4000d000000 */
[----:B------:R-:W-:Y:S01]  /*a420*/  UISETP.GT.AND UP2, UPT, UR21, 0x6, UPT ;  /* 0x000000061500788c */ /* 0x000fe2000bf44270 */
[----:B------:R3:W-:Y:S01]  /*a430*/  LDGSTS.E [R4+0x400], desc[UR18][R10.64], P2 ;  /* 0x004000000a047fae */ /* 0x0007e200091a1012 */
[----:B------:R-:W-:Y:S01]  /*a440*/  USEL UR8, UR8, URZ, !UP1 ;  /* 0x000000ff08087287 */ /* 0x000fe2000c800000 */
[C---:B-1----:R-:W-:Y:S02]  /*a450*/  IADD3 R8, P5, PT, R78.reuse, R82, RZ ;  /* 0x000000524e087210 */ /* 0x042fe40007fbe0ff */
[----:B--2---:R-:W-:-:S03]  /*a460*/  IADD3 R6, P6, PT, R78, R188, RZ ;  /* 0x000000bc4e067210 */ /* 0x004fc60007fde0ff */
[C---:B------:R-:W-:Y:S01]  /*a470*/  IMAD.X R9, R77.reuse, 0x1, R81, P5 ;  /* 0x000000014d097824 */ /* 0x040fe200028e0651 */
[----:B---3--:R-:W-:Y:S01]  /*a480*/  IADD3 R10, P5, PT, R78, R186, RZ ;  /* 0x000000ba4e0a7210 */ /* 0x008fe20007fbe0ff */
[----:B------:R-:W-:-:S03]  /*a490*/  IMAD.X R7, R77, 0x1, R187, P6 ;  /* 0x000000014d077824 */ /* 0x000fc600030e06bb */
[----:B------:R1:W-:Y:S01]  /*a4a0*/  LDGSTS.E [R4+0x600], desc[UR18][R8.64], P2 ;  /* 0x0060000008047fae */ /* 0x0003e200091a1012 */
[----:B------:R-:W-:Y:S01]  /*a4b0*/  ISETP.NE.U32.AND P2, PT, RZ, UR9, PT ;  /* 0x00000009ff007c0c */ /* 0x000fe2000bf45070 */
[----:B------:R-:W-:Y:S01]  /*a4c0*/  USEL UR9, URZ, 0x4, !UP3 ;  /* 0x00000004ff097887 */ /* 0x000fe2000d800000 */
[----:B------:R-:W-:Y:S01]  /*a4d0*/  IMAD.X R11, R77, 0x1, R185, P5 ;  /* 0x000000014d0b7824 */ /* 0x000fe200028e06b9 */
[----:B------:R2:W-:Y:S01]  /*a4e0*/  LDGSTS.E [R4+0x800], desc[UR18][R6.64], P4 ;  /* 0x0080000006047fae */ /* 0x0005e2000a1a1012 */
[----:B------:R-:W-:Y:S02]  /*a4f0*/  UISETP.GT.AND UP3, UPT, UR21, 0xc, UPT ;  /* 0x0000000c1500788c */ /* 0x000fe4000bf64270 */
[----:B------:R-:W-:Y:S01]  /*a500*/  USEL UR9, UR9, URZ, !UP1 ;  /* 0x000000ff09097287 */ /* 0x000fe2000c800000 */
[----:B------:R-:W-:Y:S01]  /*a510*/  LDGSTS.E [R4+0xa00], desc[UR18][R10.64], P4 ;  /* 0x00a000000a047fae */ /* 0x000fe2000a1a1012 */
[----:B------:R-:W-:Y:S01]  /*a520*/  ISETP.NE.U32.AND P4, PT, RZ, UR8, PT ;  /* 0x00000008ff007c0c */ /* 0x000fe2000bf85070 */
[----:B------:R-:W-:Y:S01]  /*a530*/  USEL UR8, URZ, 0x4, !UP2 ;  /* 0x00000004ff087887 */ /* 0x000fe2000d000000 */
[----:B-1----:R-:W-:Y:S01]  /*a540*/  IADD3 R8, P6, PT, R78, R184, RZ ;  /* 0x000000b84e087210 */ /* 0x002fe20007fde0ff */
[----:B------:R-:W-:-:S02]  /*a550*/  UISETP.GT.AND UP2, UPT, UR21, 0x7, UPT ;  /* 0x000000071500788c */ /* 0x000fc4000bf44270 */
[----:B------:R-:W-:Y:S01]  /*a560*/  USEL UR8, UR8, URZ, !UP1 ;  /* 0x000000ff08087287 */ /* 0x000fe2000c800000 */
[----:B--2---:R-:W-:Y:S02]  /*a570*/  IADD3 R6, P5, PT, R78, R182, RZ ;  /* 0x000000b64e067210 */ /* 0x004fe40007fbe0ff */
[----:B------:R-:W-:-:S03]  /*a580*/  IADD3.X R9, PT, PT, R77, R183, RZ, P6, !PT ;  /* 0x000000b74d097210 */ /* 0x000fc600037fe4ff */
[----:B------:R-:W-:Y:S02]  /*a590*/  IMAD.X R7, R77, 0x1, R181, P5 ;  /* 0x000000014d077824 */ /* 0x000fe400028e06b5 */
[----:B------:R1:W-:Y:S04]  /*a5a0*/  LDGSTS.E [R4+0xc00], desc[UR18][R8.64], P2 ;  /* 0x00c0000008047fae */ /* 0x0003e800091a1012 */
[----:B------:R2:W-:Y:S01]  /*a5b0*/  LDGSTS.E [R4+0xe00], desc[UR18][R6.64], P2 ;  /* 0x00e0000006047fae */ /* 0x0005e200091a1012 */
[----:B------:R-:W-:Y:S02]  /*a5c0*/  ISETP.NE.U32.AND P2, PT, RZ, UR9, PT ;  /* 0x00000009ff007c0c */ /* 0x000fe4000bf45070 */
[C---:B-1----:R-:W-:Y:S02]  /*a5d0*/  IADD3 R8, P6, PT, R78.reuse, R180, RZ ;  /* 0x000000b44e087210 */ /* 0x042fe40007fde0ff */
[----:B--2---:R-:W-:-:S03]  /*a5e0*/  IADD3 R6, P5, PT, R78, R178, RZ ;  /* 0x000000b24e067210 */ /* 0x004fc60007fbe0ff */
[C---:B------:R-:W-:Y:S01]  /*a5f0*/  IMAD.X R9, R77.reuse, 0x1, R179, P6 ;  /* 0x000000014d097824 */ /* 0x040fe200030e06b3 */
[----:B------:R-:W-:Y:S01]  /*a600*/  IADD3 R10, P6, PT, R78, R176, RZ ;  /* 0x000000b04e0a7210 */ /* 0x000fe20007fde0ff */
[----:B------:R-:W-:-:S03]  /*a610*/  IMAD.X R7, R77, 0x1, R177, P5 ;  /* 0x000000014d077824 */ /* 0x000fc600028e06b1 */
[----:B------:R-:W-:Y:S01]  /*a620*/  LDGSTS.E [R4+0x1000], desc[UR18][R8.64], P4 ;  /* 0x0100000008047fae */ /* 0x000fe2000a1a1012 */
[----:B------:R-:W-:-:S03]  /*a630*/  IMAD.X R11, R77, 0x1, R175, P6 ;  /* 0x000000014d0b7824 */ /* 0x000fc600030e06af */
[----:B------:R1:W-:Y:S01]  /*a640*/  LDGSTS.E [R4+0x1200], desc[UR18][R6.64], P4 ;  /* 0x0120000006047fae */ /* 0x0003e2000a1a1012 */
[----:B------:R-:W-:Y:S01]  /*a650*/  ISETP.NE.U32.AND P4, PT, RZ, UR8, PT ;  /* 0x00000008ff007c0c */ /* 0x000fe2000bf85070 */
[----:B------:R-:W-:Y:S02]  /*a660*/  USEL UR8, URZ, 0x4, !UP2 ;  /* 0x00000004ff087887 */ /* 0x000fe4000d000000 */
[----:B------:R2:W-:Y:S01]  /*a670*/  LDGSTS.E [R4+0x1400], desc[UR18][R10.64], P2 ;  /* 0x014000000a047fae */ /* 0x0005e200091a1012 */
[----:B------:R-:W-:Y:S02]  /*a680*/  UISETP.GT.AND UP2, UPT, UR21, 0x8, UPT ;  /* 0x000000081500788c */ /* 0x000fe4000bf44270 */
[----:B------:R-:W-:Y:S02]  /*a690*/  USEL UR8, UR8, URZ, !UP1 ;  /* 0x000000ff08087287 */ /* 0x000fe4000c800000 */
[----:B------:R-:W-:Y:S02]  /*a6a0*/  USEL UR9, URZ, 0x4, !UP2 ;  /* 0x00000004ff097887 */ /* 0x000fe4000d000000 */
[----:B------:R-:W-:Y:S01]  /*a6b0*/  UISETP.GT.AND UP2, UPT, UR21, 0x9, UPT ;  /* 0x000000091500788c */ /* 0x000fe2000bf44270 */
[----:B-1----:R-:W-:Y:S01]  /*a6c0*/  IADD3 R6, P6, PT, R78, R174, RZ ;  /* 0x000000ae4e067210 */ /* 0x002fe20007fde0ff */
[----:B------:R-:W-:-:S03]  /*a6d0*/  USEL UR9, UR9, URZ, !UP1 ;  /* 0x000000ff09097287 */ /* 0x000fc6000c800000 */
[C---:B------:R-:W-:Y:S02]  /*a6e0*/  IADD3.X R7, PT, PT, R77.reuse, R173, RZ, P6, !PT ;  /* 0x000000ad4d077210 */ /* 0x040fe400037fe4ff */
[C---:B--2---:R-:W-:Y:S02]  /*a6f0*/  IADD3 R10, P5, PT, R78.reuse, R172, RZ ;  /* 0x000000ac4e0a7210 */ /* 0x044fe40007fbe0ff */
[----:B------:R-:W-:Y:S01]  /*a700*/  IADD3 R8, P6, PT, R78, R170, RZ ;  /* 0x000000aa4e087210 */ /* 0x000fe20007fde0ff */
[----:B------:R1:W-:Y:S01]  /*a710*/  LDGSTS.E [R4+0x1600], desc[UR18][R6.64], P2 ;  /* 0x0160000006047fae */ /* 0x0003e200091a1012 */
[----:B------:R-:W-:Y:S01]  /*a720*/  ISETP.NE.U32.AND P2, PT, RZ, UR8, PT ;  /* 0x00000008ff007c0c */ /* 0x000fe2000bf45070 */
[C---:B------:R-:W-:Y:S01]  /*a730*/  IMAD.X R11, R77.reuse, 0x1, R171, P5 ;  /* 0x000000014d0b7824 */ /* 0x040fe200028e06ab */
[----:B------:R-:W-:Y:S01]  /*a740*/  USEL UR8, URZ, 0x4, !UP2 ;  /* 0x00000004ff087887 */ /* 0x000fe2000d000000 */
[----:B------:R-:W-:Y:S01]  /*a750*/  IMAD.X R9, R77, 0x1, R169, P6 ;  /* 0x000000014d097824 */ /* 0x000fe200030e06a9 */
[----:B------:R-:W-:-:S02]  /*a760*/  UISETP.GT.AND UP2, UPT, UR21, 0xa, UPT ;  /* 0x0000000a1500788c */ /* 0x000fc4000bf44270 */
[----:B------:R2:W-:Y:S01]  /*a770*/  LDGSTS.E [R4+0x1800], desc[UR18][R10.64], P4 ;  /* 0x018000000a047fae */ /* 0x0005e2000a1a1012 */
[----:B------:R-:W-:-:S03]  /*a780*/  USEL UR8, UR8, URZ, !UP1 ;  /* 0x000000ff08087287 */ /* 0x000fc6000c800000 */
[----:B------:R3:W-:Y:S01]  /*a790*/  LDGSTS.E [R4+0x1a00], desc[UR18][R8.64], P4 ;  /* 0x01a0000008047fae */ /* 0x0007e2000a1a1012 */
[C---:B-1----:R-:W-:Y:S02]  /*a7a0*/  IADD3 R6, P6, PT, R78.reuse, R168, RZ ;  /* 0x000000a84e067210 */ /* 0x042fe40007fde0ff */
[----:B------:R-:W-:Y:S01]  /*a7b0*/  ISETP.NE.U32.AND P4, PT, RZ, UR9, PT ;  /* 0x00000009ff007c0c */ /* 0x000fe2000bf85070 */
[----:B------:R-:W-:Y:S02]  /*a7c0*/  USEL UR9, URZ, 0x4, !UP2 ;  /* 0x00000004ff097887 */ /* 0x000fe4000d000000 */
[----:B------:R-:W-:Y:S01]  /*a7d0*/  IMAD.X R7, R77, 0x1, R167, P6 ;  /* 0x000000014d077824 */ /* 0x000fe200030e06a7 */
[----:B------:R-:W-:Y:S01]  /*a7e0*/  UISETP.GT.AND UP2, UPT, UR21, 0xb, UPT ;  /* 0x0000000b1500788c */ /* 0x000fe2000bf44270 */
[C---:B--2---:R-:W-:Y:S01]  /*a7f0*/  IADD3 R10, P6, PT, R78.reuse, R164, RZ ;  /* 0x000000a44e0a7210 */ /* 0x044fe20007fde0ff */
[----:B------:R-:W-:Y:S02]  /*a800*/  USEL UR9, UR9, URZ, !UP1 ;  /* 0x000000ff09097287 */ /* 0x000fe4000c800000 */
[----:B------:R1:W-:Y:S01]  /*a810*/  LDGSTS.E [R4+0x1c00], desc[UR18][R6.64], P2 ;  /* 0x01c0000006047fae */ /* 0x0003e200091a1012 */
[----:B---3--:R-:W-:-:S02]  /*a820*/  IADD3 R8, P5, PT, R78, R166, RZ ;  /* 0x000000a64e087210 */ /* 0x008fc40007fbe0ff */
[----:B------:R-:W-:-:S03]  /*a830*/  IADD3.X R11, PT, PT, R77, R163, RZ, P6, !PT ;  /* 0x000000a34d0b7210 */ /* 0x000fc600037fe4ff */
[----:B------:R-:W-:-:S05]  /*a840*/  IMAD.X R9, R77, 0x1, R165, P5 ;  /* 0x000000014d097824 */ /* 0x000fca00028e06a5 */
[----:B------:R2:W-:Y:S01]  /*a850*/  LDGSTS.E [R4+0x1e00], desc[UR18][R8.64], P2 ;  /* 0x01e0000008047fae */ /* 0x0005e200091a1012 */
[C---:B-1----:R-:W-:Y:S02]  /*a860*/  IADD3 R6, P5, PT, R78.reuse, R162, RZ ;  /* 0x000000a24e067210 */ /* 0x042fe40007fbe0ff */
[----:B------:R-:W-:Y:S01]  /*a870*/  ISETP.NE.U32.AND P2, PT, RZ, UR8, PT ;  /* 0x00000008ff007c0c */ /* 0x000fe2000bf45070 */
[----:B------:R1:W-:Y:S01]  /*a880*/  LDGSTS.E [R4+0x2000], desc[UR18][R10.64], P4 ;  /* 0x020000000a047fae */ /* 0x0003e2000a1a1012 */
[----:B------:R-:W-:Y:S01]  /*a890*/  USEL UR8, URZ, 0x4, !UP2 ;  /* 0x00000004ff087887 */ /* 0x000fe2000d000000 */
[----:B------:R-:W-:Y:S01]  /*a8a0*/  IMAD.X R7, R77, 0x1, R161, P5 ;  /* 0x000000014d077824 */ /* 0x000fe200028e06a1 */
[----:B------:R-:W-:Y:S02]  /*a8b0*/  UISETP.GT.AND UP2, UPT, UR21, 0xd, UPT ;  /* 0x0000000d1500788c */ /* 0x000fe4000bf44270 */
[----:B------:R-:W-:Y:S02]  /*a8c0*/  USEL UR8, UR8, URZ, !UP1 ;  /* 0x000000ff08087287 */ /* 0x000fe4000c800000 */
[----:B------:R3:W-:Y:S01]  /*a8d0*/  LDGSTS.E [R4+0x2200], desc[UR18][R6.64], P4 ;  /* 0x0220000006047fae */ /* 0x0007e2000a1a1012 */
[----:B--2---:R-:W-:-:S02]  /*a8e0*/  IADD3 R8, P6, PT, R78, R160, RZ ;  /* 0x000000a04e087210 */ /* 0x004fc40007fde0ff */
[----:B------:R-:W-:Y:S01]  /*a8f0*/  ISETP.NE.U32.AND P4, PT, RZ, UR9, PT ;  /* 0x00000009ff007c0c */ /* 0x000fe2000bf85070 */
[----:B------:R-:W-:Y:S01]  /*a900*/  USEL UR9, URZ, 0x4, !UP3 ;  /* 0x00000004ff097887 */ /* 0x000fe2000d800000 */
[C---:B-1----:R-:W-:Y:S01]  /*a910*/  IADD3 R10, P5, PT, R78.reuse, R158, RZ ;  /* 0x0000009e4e0a7210 */ /* 0x042fe20007fbe0ff */
[C---:B------:R-:W-:Y:S01]  /*a920*/  IMAD.X R9, R77.reuse, 0x1, R159, P6 ;  /* 0x000000014d097824 */ /* 0x040fe200030e069f */
[----:B------:R-:W-:Y:S02]  /*a930*/  UISETP.GT.AND UP3, UPT, UR21, 0x13, UPT ;  /* 0x000000131500788c */ /* 0x000fe4000bf64270 */
[----:B------:R-:W-:Y:S01]  /*a940*/  USEL UR9, UR9, URZ, !UP1 ;  /* 0x000000ff09097287 */ /* 0x000fe2000c800000 */
[----:B------:R-:W-:Y:S01]  /*a950*/  IMAD.X R11, R77, 0x1, R157, P5 ;  /* 0x000000014d0b7824 */ /* 0x000fe200028e069d */
[----:B------:R1:W-:Y:S01]  /*a960*/  LDGSTS.E [R4+0x2400], desc[UR18][R8.64], P2 ;  /* 0x0240000008047fae */ /* 0x0003e200091a1012 */
[----:B---3--:R-:W-:-:S03]  /*a970*/  IADD3 R6, P6, PT, R78, R156, RZ ;  /* 0x0000009c4e067210 */ /* 0x008fc60007fde0ff */
[----:B------:R2:W-:Y:S02]  /*a980*/  LDGSTS.E [R4+0x2600], desc[UR18][R10.64], P2 ;  /* 0x026000000a047fae */ /* 0x0005e400091a1012 */
[----:B------:R-:W-:-:S05]  /*a990*/  IMAD.X R7, R77, 0x1, R155, P6 ;  /* 0x000000014d077824 */ /* 0x000fca00030e069b */
[----:B------:R3:W-:Y:S01]  /*a9a0*/  LDGSTS.E [R4+0x2800], desc[UR18][R6.64], P4 ;  /* 0x0280000006047fae */ /* 0x0007e2000a1a1012 */
[----:B-1----:R-:W-:-:S04]  /*a9b0*/  IADD3 R8, P5, PT, R78, R154, RZ ;  /* 0x0000009a4e087210 */ /* 0x002fc80007fbe0ff */
[C---:B------:R-:W-:Y:S02]  /*a9c0*/  IADD3.X R9, PT, PT, R77.reuse, R153, RZ, P5, !PT ;  /* 0x000000994d097210 */ /* 0x040fe40002ffe4ff */
[----:B------:R-:W-:Y:S01]  /*a9d0*/  ISETP.NE.U32.AND P5, PT, RZ, UR8, PT ;  /* 0x00000008ff007c0c */ /* 0x000fe2000bfa5070 */
[----:B------:R-:W-:Y:S01]  /*a9e0*/  USEL UR8, URZ, 0x4, !UP2 ;  /* 0x00000004ff087887 */ /* 0x000fe2000d000000 */
[C---:B--2---:R-:W-:Y:S01]  /*a9f0*/  IADD3 R10, P6, PT, R78.reuse, R148, RZ ;  /* 0x000000944e0a7210 */ /* 0x044fe20007fde0ff */
[----:B------:R1:W-:Y:S01]  /*aa00*/  LDGSTS.E [R4+0x2a00], desc[UR18][R8.64], P4 ;  /* 0x02a0000008047fae */ /* 0x0003e2000a1a1012 */
[----:B------:R-:W-:Y:S01]  /*aa10*/  UISETP.GT.AND UP2, UPT, UR21, 0xe, UPT ;  /* 0x0000000e1500788c */ /* 0x000fe2000bf44270 */
[----:B---3--:R-:W-:Y:S01]  /*aa20*/  IADD3 R6, P2, PT, R78, R152, RZ ;  /* 0x000000984e067210 */ /* 0x008fe20007f5e0ff */
[----:B------:R-:W-:Y:S01]  /*aa30*/  USEL UR8, UR8, URZ, !UP1 ;  /* 0x000000ff08087287 */ /* 0x000fe2000c800000 */
[----:B------:R-:W-:-:S03]  /*aa40*/  IMAD.X R11, R77, 0x1, R147, P6 ;  /* 0x000000014d0b7824 */ /* 0x000fc600030e0693 */
[C---:B------:R-:W-:Y:S01]  /*aa50*/  IMAD.X R7, R77.reuse, 0x1, R151, P2 ;  /* 0x000000014d077824 */ /* 0x040fe200010e0697 */
[----:B------:R-:W-:Y:S02]  /*aa60*/  ISETP.NE.U32.AND P2, PT, RZ, UR9, PT ;  /* 0x00000009ff007c0c */ /* 0x000fe4000bf45070 */
[----:B-1----:R-:W-:Y:S02]  /*aa70*/  IADD3 R8, P4, PT, R78, R150, RZ ;  /* 0x000000964e087210 */ /* 0x002fe40007f9e0ff */
[----:B------:R1:W-:Y:S03]  /*aa80*/  LDGSTS.E [R4+0x2c00], desc[UR18][R6.64], P5 ;  /* 0x02c0000006047fae */ /* 0x0003e6000a9a1012 */
[----:B------:R-:W-:Y:S01]  /*aa90*/  IMAD.X R9, R77, 0x1, R149, P4 ;  /* 0x000000014d097824 */ /* 0x000fe200020e0695 */
[----:B------:R-:W-:Y:S01]  /*aaa0*/  ISETP.NE.U32.AND P4, PT, RZ, UR8, PT ;  /* 0x00000008ff007c0c */ /* 0x000fe2000bf85070 */
[----:B------:R-:W-:-:S02]  /*aab0*/  USEL UR8, URZ, 0x4, !UP2 ;  /* 0x00000004ff087887 */ /* 0x000fc4000d000000 */
[----:B------:R-:W-:Y:S01]  /*aac0*/  UISETP.GT.AND UP2, UPT, UR21, 0xf, UPT ;  /* 0x0000000f1500788c */ /* 0x000fe2000bf44270 */
[----:B------:R2:W-:Y:S01]  /*aad0*/  LDGSTS.E [R4+0x2e00], desc[UR18][R8.64], P5 ;  /* 0x02e0000008047fae */ /* 0x0005e2000a9a1012 */
[----:B------:R-:W-:Y:S01]  /*aae0*/  USEL UR8, UR8, URZ, !UP1 ;  /* 0x000000ff08087287 */ /* 0x000fe2000c800000 */
[C---:B-1----:R-:W-:Y:S02]  /*aaf0*/  IADD3 R6, P6, PT, R78.reuse, R146, RZ ;  /* 0x000000924e067210 */ /* 0x042fe40007fde0ff */
[----:B------:R1:W-:Y:S01]  /*ab00*/  LDGSTS.E [R4+0x3000], desc[UR18][R10.64], P2 ;  /* 0x030000000a047fae */ /* 0x0003e200091a1012 */
[----:B------:R-:W-:Y:S02]  /*ab10*/  USEL UR9, URZ, 0x4, !UP2 ;  /* 0x00000004ff097887 */ /* 0x000fe4000d000000 */
[----:B------:R-:W-:Y:S01]  /*ab20*/  UISETP.GT.AND UP2, UPT, UR21, 0x10, UPT ;  /* 0x000000101500788c */ /* 0x000fe2000bf44270 */
[----:B------:R-:W-:Y:S01]  /*ab30*/  IMAD.X R7, R77, 0x1, R145, P6 ;  /* 0x000000014d077824 */ /* 0x000fe200030e0691 */
[----:B------:R-:W-:Y:S01]  /*ab40*/  USEL UR9, UR9, URZ, !UP1 ;  /* 0x000000ff09097287 */ /* 0x000fe2000c800000 */
[----:B--2---:R-:W-:-:S03]  /*ab50*/  IADD3 R8, P6, PT, R78, R142, RZ ;  /* 0x0000008e4e087210 */ /* 0x004fc60007fde0ff */
[----:B------:R2:W-:Y:S01]  /*ab60*/  LDGSTS.E [R4+0x3200], desc[UR18][R6.64], P2 ;  /* 0x0320000006047fae */ /* 0x0005e200091a1012 */
[----:B------:R-:W-:Y:S01]  /*ab70*/  ISETP.NE.U32.AND P2, PT, RZ, UR8, PT ;  /* 0x00000008ff007c0c */ /* 0x000fe2000bf45070 */
[----:B------:R-:W-:Y:S01]  /*ab80*/  USEL UR8, URZ, 0x4, !UP2 ;  /* 0x00000004ff087887 */ /* 0x000fe2000d000000 */
[----:B-1----:R-:W-:Y:S01]  /*ab90*/  IADD3 R10, P5, PT, R78, R144, RZ ;  /* 0x000000904e0a7210 */ /* 0x002fe20007fbe0ff */
[C---:B------:R-:W-:Y:S01]  /*aba0*/  IMAD.X R9, R77.reuse, 0x1, R141, P6 ;  /* 0x000000014d097824 */ /* 0x040fe200030e068d */
[----:B------:R-:W-:Y:S02]  /*abb0*/  UISETP.GT.AND UP2, UPT, UR21, 0x11, UPT ;  /* 0x000000111500788c */ /* 0x000fe4000bf44270 */
[----:B------:R-:W-:Y:S01]  /*abc0*/  IADD3.X R11, PT, PT, R77, R143, RZ, P5, !PT ;  /* 0x0000008f4d0b7210 */ /* 0x000fe20002ffe4ff */
[----:B------:R-:W-:-:S04]  /*abd0*/  USEL UR8, UR8, URZ, !UP1 ;  /* 0x000000ff08087287 */ /* 0x000fc8000c800000 */
[----:B------:R1:W-:Y:S01]  /*abe0*/  LDGSTS.E [R4+0x3400], desc[UR18][R10.64], P4 ;  /* 0x034000000a047fae */ /* 0x0003e2000a1a1012 */
[----:B--2---:R-:W-:-:S03]  /*abf0*/  IADD3 R6, P6, PT, R78, R140, RZ ;  /* 0x0000008c4e067210 */ /* 0x004fc60007fde0ff */
[----:B------:R2:W-:Y:S01]  /*ac00*/  LDGSTS.E [R4+0x3600], desc[UR18][R8.64], P4 ;  /* 0x0360000008047fae */ /* 0x0005e2000a1a1012 */
[----:B------:R-:W-:Y:S01]  /*ac10*/  ISETP.NE.U32.AND P4, PT, RZ, UR9, PT ;  /* 0x00000009ff007c0c */ /* 0x000fe2000bf85070 */
[----:B------:R-:W-:Y:S01]  /*ac20*/  IMAD.X R7, R77, 0x1, R139, P6 ;  /* 0x000000014d077824 */ /* 0x000fe200030e068b */
[----:B------:R-:W-:Y:S02]  /*ac30*/  USEL UR9, URZ, 0x4, !UP2 ;  /* 0x00000004ff097887 */ /* 0x000fe4000d000000 */
[----:B------:R-:W-:Y:S02]  /*ac40*/  UISETP.GT.AND UP2, UPT, UR21, 0x12, UPT ;  /* 0x000000121500788c */ /* 0x000fe4000bf44270 */
[----:B------:R3:W-:Y:S01]  /*ac50*/  LDGSTS.E [R4+0x3800], desc[UR18][R6.64], P2 ;  /* 0x0380000006047fae */ /* 0x0007e200091a1012 */
[C---:B-1----:R-:W-:Y:S01]  /*ac60*/  IADD3 R10, P6, PT, R78.reuse, R136, RZ ;  /* 0x000000884e0a7210 */ /* 0x042fe20007fde0ff */
[----:B------:R-:W-:Y:S01]  /*ac70*/  USEL UR9, UR9, URZ, !UP1 ;  /* 0x000000ff09097287 */ /* 0x000fe2000c800000 */
[----:B--2---:R-:W-:-:S03]  /*ac80*/  IADD3 R8, P5, PT, R78, R138, RZ ;  /* 0x0000008a4e087210 */ /* 0x004fc60007fbe0ff */
[C---:B------:R-:W-:Y:S02]  /*ac90*/  IMAD.X R11, R77.reuse, 0x1, R135, P6 ;  /* 0x000000014d0b7824 */ /* 0x040fe400030e0687 */
[----:B------:R-:W-:Y:S01]  /*aca0*/  IMAD.X R9, R77, 0x1, R137, P5 ;  /* 0x000000014d097824 */ /* 0x000fe200028e0689 */
[----:B---3--:R-:W-:-:S04]  /*acb0*/  IADD3 R6, P5, PT, R78, R134, RZ ;  /* 0x000000864e067210 */ /* 0x008fc80007fbe0ff */
[----:B------:R1:W-:Y:S01]  /*acc0*/  LDGSTS.E [R4+0x3a00], desc[UR18][R8.64], P2 ;  /* 0x03a0000008047fae */ /* 0x0003e200091a1012 */
[----:B------:R-:W-:Y:S01]  /*acd0*/  ISETP.NE.U32.AND P2, PT, RZ, UR8, PT ;  /* 0x00000008ff007c0c */ /* 0x000fe2000bf45070 */
[----:B------:R-:W-:Y:S01]  /*ace0*/  USEL UR8, URZ, 0x4, !UP2 ;  /* 0x00000004ff087887 */ /* 0x000fe2000d000000 */
[----:B------:R-:W-:Y:S01]  /*acf0*/  IADD3.X R7, PT, PT, R77, R133, RZ, P5, !PT ;  /* 0x000000854d077210 */ /* 0x000fe20002ffe4ff */
[----:B------:R2:W-:Y:S01]  /*ad00*/  LDGSTS.E [R4+0x3c00], desc[UR18][R10.64], P4 ;  /* 0x03c000000a047fae */ /* 0x0005e2000a1a1012 */
[----:B------:R-:W-:Y:S02]  /*ad10*/  UISETP.GT.AND UP2, UPT, UR21, 0x14, UPT ;  /* 0x000000141500788c */ /* 0x000fe4000bf44270 */
[----:B------:R-:W-:Y:S01]  /*ad20*/  USEL UR8, UR8, URZ, !UP1 ;  /* 0x000000ff08087287 */ /* 0x000fe2000c800000 */
[----:B------:R3:W-:Y:S01]  /*ad30*/  LDGSTS.E [R4+0x3e00], desc[UR18][R6.64], P4 ;  /* 0x03e0000006047fae */ /* 0x0007e2000a1a1012 */
[----:B------:R-:W-:Y:S01]  /*ad40*/  ISETP.NE.U32.AND P4, PT, RZ, UR9, PT ;  /* 0x00000009ff007c0c */ /* 0x000fe2000bf85070 */
[----:B------:R-:W-:Y:S01]  /*ad50*/  USEL UR9, URZ, 0x4, !UP3 ;  /* 0x00000004ff097887 */ /* 0x000fe2000d800000 */
[----:B-1----:R-:W-:Y:S01]  /*ad60*/  IADD3 R8, P6, PT, R78, R132, RZ ;  /* 0x000000844e087210 */ /* 0x002fe20007fde0ff */
[----:B------:R-:W-:-:S02]  /*ad70*/  UISETP.GT.AND UP3, UPT, UR21, 0x1a, UPT ;  /* 0x0000001a1500788c */ /* 0x000fc4000bf64270 */
[----:B------:R-:W-:Y:S01]  /*ad80*/  USEL UR9, UR9, URZ, !UP1 ;  /* 0x000000ff09097287 */ /* 0x000fe2000c800000 */
[C---:B--2---:R-:W-:Y:S01]  /*ad90*/  IADD3 R10, P5, PT, R78.reuse, R130, RZ ;  /* 0x000000824e0a7210 */ /* 0x044fe20007fbe0ff */
[----:B------:R-:W-:Y:S01]  /*ada0*/  IMAD.X R9, R77, 0x1, R131, P6 ;  /* 0x000000014d097824 */ /* 0x000fe200030e0683 */
[----:B---3--:R-:W-:-:S03]  /*adb0*/  IADD3 R6, P6, PT, R78, R128, RZ ;  /* 0x000000804e067210 */ /* 0x008fc60007fde0ff */
[C---:B------:R-:W-:Y:S01]  /*adc0*/  IMAD.X R11, R77.reuse, 0x1, R129, P5 ;  /* 0x000000014d0b7824 */ /* 0x040fe200028e0681 */
[----:B------:R1:W-:Y:S01]  /*add0*/  LDGSTS.E [R4+0x4000], desc[UR18][R8.64], P2 ;  /* 0x0400000008047fae */ /* 0x0003e200091a1012 */
[----:B------:R-:W-:-:S03]  /*ade0*/  IMAD.X R7, R77, 0x1, R127, P6 ;  /* 0x000000014d077824 */ /* 0x000fc600030e067f */
[----:B------:R2:W-:Y:S04]  /*adf0*/  LDGSTS.E [R4+0x4200], desc[UR18][R10.64], P2 ;  /* 0x042000000a047fae */ /* 0x0005e800091a1012 */
[----:B------:R3:W-:Y:S01]  /*ae00*/  LDGSTS.E [R4+0x4400], desc[UR18][R6.64], P4 ;  /* 0x0440000006047fae */ /* 0x0007e2000a1a1012 */
[C---:B-1----:R-:W-:Y:S02]  /*ae10*/  IADD3 R8, P5, PT, R78.reuse, R126, RZ ;  /* 0x0000007e4e087210 */ /* 0x042fe40007fbe0ff */
[----:B--2---:R-:W-:-:S03]  /*ae20*/  IADD3 R10, P6, PT, R78, R120, RZ ;  /* 0x000000784e0a7210 */ /* 0x004fc60007fde0ff */
[C---:B------:R-:W-:Y:S01]  /*ae30*/  IMAD.X R9, R77.reuse, 0x1, R125, P5 ;  /* 0x000000014d097824 */ /* 0x040fe200028e067d */
[----:B------:R-:W-:Y:S01]  /*ae40*/  ISETP.NE.U32.AND P5, PT, RZ, UR8, PT ;  /* 0x00000008ff007c0c */ /* 0x000fe2000bfa5070 */
[----:B------:R-:W-:Y:S01]  /*ae50*/  USEL UR8, URZ, 0x4, !UP2 ;  /* 0x00000004ff087887 */ /* 0x000fe2000d000000 */
[----:B---3--:R-:W-:Y:S01]  /*ae60*/  IADD3 R6, P2, PT, R78, R124, RZ ;  /* 0x0000007c4e067210 */ /* 0x008fe20007f5e0ff */
[----:B------:R-:W-:Y:S01]  /*ae70*/  UISETP.GT.AND UP2, UPT, UR21, 0x15, UPT ;  /* 0x000000151500788c */ /* 0x000fe2000bf44270 */
[----:B------:R1:W-:Y:S01]  /*ae80*/  LDGSTS.E [R4+0x4600], desc[UR18][R8.64], P4 ;  /* 0x0460000008047fae */ /* 0x0003e2000a1a1012 */
[----:B------:R-:W-:Y:S01]  /*ae90*/  USEL UR8, UR8, URZ, !UP1 ;  /* 0x000000ff08087287 */ /* 0x000fe2000c800000 */
[C---:B------:R-:W-:Y:S01]  /*aea0*/  IADD3.X R7, PT, PT, R77.reuse, R123, RZ, P2, !PT ;  /* 0x0000007b4d077210 */ /* 0x040fe200017fe4ff */
[----:B------:R-:W-:Y:S01]  /*aeb0*/  IMAD.X R11, R77, 0x1, R119, P6 ;  /* 0x000000014d0b7824 */ /* 0x000fe200030e0677 */
[----:B------:R-:W-:-:S05]  /*aec0*/  ISETP.NE.U32.AND P2, PT, RZ, UR9, PT ;  /* 0x00000009ff007c0c */ /* 0x000fca000bf45070 */
[----:B------:R2:W-:Y:S01]  /*aed0*/  LDGSTS.E [R4+0x4800], desc[UR18][R6.64], P5 ;  /* 0x0480000006047fae */ /* 0x0005e2000a9a1012 */
[----:B-1----:R-:W-:-:S05]  /*aee0*/  IADD3 R8, P4, PT, R78, R122, RZ ;  /* 0x0000007a4e087210 */ /* 0x002fca0007f9e0ff */
[C---:B------:R-:W-:Y:S01]  /*aef0*/  IMAD.X R9, R77.reuse, 0x1, R121, P4 ;  /* 0x000000014d097824 */ /* 0x040fe200020e0679 */
[----:B------:R-:W-:Y:S01]  /*af00*/  ISETP.NE.U32.AND P4, PT, RZ, UR8, PT ;  /* 0x00000008ff007c0c */ /* 0x000fe2000bf85070 */
[----:B------:R-:W-:Y:S01]  /*af10*/  USEL UR8, URZ, 0x4, !UP2 ;  /* 0x00000004ff087887 */ /* 0x000fe2000d000000 */
[----:B--2---:R-:W-:Y:S02]  /*af20*/  IADD3 R6, P6, PT, R78, R118, RZ ;  /* 0x000000764e067210 */ /* 0x004fe40007fde0ff */
[----:B------:R1:W-:Y:S01]  /*af30*/  LDGSTS.E [R4+0x4a00], desc[UR18][R8.64], P5 ;  /* 0x04a0000008047fae */ /* 0x0003e2000a9a1012 */
[----:B------:R-:W-:Y:S02]  /*af40*/  USEL UR8, UR8, URZ, !UP1 ;  /* 0x000000ff08087287 */ /* 0x000fe4000c800000 */
[----:B------:R-:W-:Y:S01]  /*af50*/  UISETP.GT.AND UP2, UPT, UR21, 0x16, UPT ;  /* 0x000000161500788c */ /* 0x000fe2000bf44270 */
[----:B------:R-:W-:Y:S01]  /*af60*/  IMAD.X R7, R77, 0x1, R117, P6 ;  /* 0x000000014d077824 */ /* 0x000fe200030e0675 */
[----:B------:R2:W-:Y:S02]  /*af70*/  LDGSTS.E [R4+0x4c00], desc[UR18][R10.64], P2 ;  /* 0x04c000000a047fae */ /* 0x0005e400091a1012 */
[----:B------:R-:W-:-:S02]  /*af80*/  USEL UR9, URZ, 0x4, !UP2 ;  /* 0x00000004ff097887 */ /* 0x000fc4000d000000 */
[----:B------:R3:W-:Y:S01]  /*af90*/  LDGSTS.E [R4+0x4e00], desc[UR18][R6.64], P2 ;  /* 0x04e0000006047fae */ /* 0x0007e200091a1012 */
[----:B------:R-:W-:Y:S01]  /*afa0*/  ISETP.NE.U32.AND P2, PT, RZ, UR8, PT ;  /* 0x00000008ff007c0c */ /* 0x000fe2000bf45070 */
[----:B------:R-:W-:Y:S01]  /*afb0*/  USEL UR9, UR9, URZ, !UP1 ;  /* 0x000000ff09097287 */ /* 0x000fe2000c800000 */
[----:B-1----:R-:W-:Y:S01]  /*afc0*/  IADD3 R8, P6, PT, R78, R110, RZ ;  /* 0x0000006e4e087210 */ /* 0x002fe20007fde0ff */
[----:B------:R-:W-:-:S03]  /*afd0*/  UISETP.GT.AND UP2, UPT, UR21, 0x17, UPT ;  /* 0x000000171500788c */ /* 0x000fc6000bf44270 */
[C---:B------:R-:W-:Y:S01]  /*afe0*/  IADD3.X R9, PT, PT, R77.reuse, R109, RZ, P6, !PT ;  /* 0x0000006d4d097210 */ /* 0x040fe200037fe4ff */
[----:B------:R-:W-:Y:S01]  /*aff0*/  USEL UR8, URZ, 0x4, !UP2 ;  /* 0x00000004ff087887 */ /* 0x000fe2000d000000 */
[C---:B--2---:R-:W-:Y:S01]  /*b000*/  IADD3 R10, P5, PT, R78.reuse, R116, RZ ;  /* 0x000000744e0a7210 */ /* 0x044fe20007fbe0ff */
[----:B------:R-:W-:Y:S01]  /*b010*/  UISETP.GT.AND UP2, UPT, UR21, 0x18, UPT ;  /* 0x000000181500788c */ /* 0x000fe2000bf44270 */
[----:B---3--:R-:W-:Y:S01]  /*b020*/  IADD3 R6, P6, PT, R78, R108, RZ ;  /* 0x0000006c4e067210 */ /* 0x008fe20007fde0ff */
[----:B------:R-:W-:Y:S02]  /*b030*/  USEL UR8, UR8, URZ, !UP1 ;  /* 0x000000ff08087287 */ /* 0x000fe4000c800000 */
[C---:B------:R-:W-:Y:S02]  /*b040*/  IMAD.X R11, R77.reuse, 0x1, R111, P5 ;  /* 0x000000014d0b7824 */ /* 0x040fe400028e066f */
[----:B------:R-:W-:-:S03]  /*b050*/  IMAD.X R7, R77, 0x1, R107, P6 ;  /* 0x000000014d077824 */ /* 0x000fc600030e066b */
[----:B------:R1:W-:Y:S04]  /*b060*/  LDGSTS.E [R4+0x5000], desc[UR18][R10.64], P4 ;  /* 0x050000000a047fae */ /* 0x0003e8000a1a1012 */
[----:B------:R2:W-:Y:S01]  /*b070*/  LDGSTS.E [R4+0x5200], desc[UR18][R8.64], P4 ;  /* 0x0520000008047fae */ /* 0x0005e2000a1a1012 */
[----:B------:R-:W-:Y:S01]  /*b080*/  ISETP.NE.U32.AND P4, PT, RZ, UR9, PT ;  /* 0x00000009ff007c0c */ /* 0x000fe2000bf85070 */
[----:B------:R-:W-:Y:S02]  /*b090*/  USEL UR9, URZ, 0x4, !UP2 ;  /* 0x00000004ff097887 */ /* 0x000fe4000d000000 */
[----:B------:R3:W-:Y:S01]  /*b0a0*/  LDGSTS.E [R4+0x5400], desc[UR18][R6.64], P2 ;  /* 0x0540000006047fae */ /* 0x0007e200091a1012 */
[----:B------:R-:W-:Y:S02]  /*b0b0*/  UISETP.GT.AND UP2, UPT, UR21, 0x19, UPT ;  /* 0x000000191500788c */ /* 0x000fe4000bf44270 */
[----:B------:R-:W-:Y:S01]  /*b0c0*/  USEL UR9, UR9, URZ, !UP1 ;  /* 0x000000ff09097287 */ /* 0x000fe2000c800000 */
[----:B-1----:R-:W-:-:S02]  /*b0d0*/  IADD3 R10, P6, PT, R78, R104, RZ ;  /* 0x000000684e0a7210 */ /* 0x002fc40007fde0ff */
[----:B--2---:R-:W-:-:S03]  /*b0e0*/  IADD3 R8, P5, PT, R78, R106, RZ ;  /* 0x0000006a4e087210 */ /* 0x004fc60007fbe0ff */
[C---:B------:R-:W-:Y:S02]  /*b0f0*/  IMAD.X R11, R77.reuse, 0x1, R103, P6 ;  /* 0x000000014d0b7824 */ /* 0x040fe400030e0667 */
[----:B------:R-:W-:Y:S01]  /*b100*/  IMAD.X R9, R77, 0x1, R105, P5 ;  /* 0x000000014d097824 */ /* 0x000fe200028e0669 */
[----:B---3--:R-:W-:-:S04]  /*b110*/  IADD3 R6, P5, PT, R78, R102, RZ ;  /* 0x000000664e067210 */ /* 0x008fc80007fbe0ff */
[----:B------:R1:W-:Y:S01]  /*b120*/  LDGSTS.E [R4+0x5600], desc[UR18][R8.64], P2 ;  /* 0x0560000008047fae */ /* 0x0003e200091a1012 */
[----:B------:R-:W-:Y:S01]  /*b130*/  IMAD.X R7, R77, 0x1, R101, P5 ;  /* 0x000000014d077824 */ /* 0x000fe200028e0665 */
[----:B------:R-:W-:Y:S01]  /*b140*/  ISETP.NE.U32.AND P2, PT, RZ, UR8, PT ;  /* 0x00000008ff007c0c */ /* 0x000fe2000bf45070 */
[----:B------:R-:W-:Y:S01]  /*b150*/  USEL UR8, URZ, 0x4, !UP2 ;  /* 0x00000004ff087887 */ /* 0x000fe2000d000000 */
        /* <DEDUP_REMOVED lines=9> */
[C---:B--2---:R-:W-:Y:S02]  /*b1f0*/  IADD3 R10, P5, PT, R78.reuse, R98, RZ ;  /* 0x000000624e0a7210 */ /* 0x044fe40007fbe0ff */
[C---:B------:R-:W-:Y:S02]  /*b200*/  IADD3.X R9, PT, PT, R77.reuse, R99, RZ, P6, !PT ;  /* 0x000000634d097210 */ /* 0x040fe400037fe4ff */
[----:B---3--:R-:W-:Y:S01]  /*b210*/  IADD3 R6, P6, PT, R78, R96, RZ ;  /* 0x000000604e067210 */ /* 0x008fe20007fde0ff */
[C---:B------:R-:W-:Y:S02]  /*b220*/  IMAD.X R11, R77.reuse, 0x1, R97, P5 ;  /* 0x000000014d0b7824 */ /* 0x040fe400028e0661 */
[----:B------:R1:W-:Y:S02]  /*b230*/  LDGSTS.E [R4+0x5c00], desc[UR18][R8.64], P2 ;  /* 0x05c0000008047fae */ /* 0x0003e400091a1012 */
[----:B------:R-:W-:-:S02]  /*b240*/  IMAD.X R7, R77, 0x1, R95, P6 ;  /* 0x000000014d077824 */ /* 0x000fc400030e065f */
        /* <DEDUP_REMOVED lines=11> */
[C---:B------:R-:W-:Y:S02]  /*b300*/  IMAD.X R11, R77.reuse, 0x1, R87, P6 ;  /* 0x000000014d0b7824 */ /* 0x040fe400030e0657 */
[----:B------:R-:W-:Y:S01]  /*b310*/  IMAD.X R7, R77, 0x1, R91, P2 ;  /* 0x000000014d077824 */ /* 0x000fe200010e065b */
[----:B------:R-:W-:Y:S01]  /*b320*/  ISETP.NE.U32.AND P2, PT, RZ, UR9, PT ;  /* 0x00000009ff007c0c */ /* 0x000fe2000bf45070 */
[----:B------:R-:W-:-:S03]  /*b330*/  USEL UR9, URZ, 0x4, !UP3 ;  /* 0x00000004ff097887 */ /* 0x000fc6000d800000 */
[----:B------:R-:W-:Y:S01]  /*b340*/  LDGSTS.E [R4+0x6400], desc[UR18][R6.64], P5 ;  /* 0x0640000006047fae */ /* 0x000fe2000a9a1012 */
[----:B------:R-:W-:Y:S01]  /*b350*/  USEL UR9, UR9, URZ, !UP1 ;  /* 0x000000ff09097287 */ /* 0x000fe2000c800000 */
[----:B-1----:R-:W-:-:S03]  /*b360*/  IADD3 R8, P4, PT, R78, R90, RZ ;  /* 0x0000005a4e087210 */ /* 0x002fc60007f9e0ff */
[----:B------:R-:W-:Y:S01]  /*b370*/  UISETP.NE.U32.AND UP3, UPT, UR9, URZ, UPT ;  /* 0x000000ff0900728c */ /* 0x000fe2000bf65070 */
[----:B------:R-:W-:-:S05]  /*b380*/  IADD3.X R9, PT, PT, R77, R89, RZ, P4, !PT ;  /* 0x000000594d097210 */ /* 0x000fca00027fe4ff */
[----:B------:R1:W-:Y:S01]  /*b390*/  LDGSTS.E [R4+0x6600], desc[UR18][R8.64], P5 ;  /* 0x0660000008047fae */ /* 0x0003e2000a9a1012 */
[----:B------:R-:W-:Y:S01]  /*b3a0*/  ISETP.NE.U32.AND P5, PT, RZ, UR8, PT ;  /* 0x00000008ff007c0c */ /* 0x000fe2000bfa5070 */
[----:B------:R-:W-:Y:S02]  /*b3b0*/  USEL UR8, URZ, 0x4, !UP2 ;  /* 0x00000004ff087887 */ /* 0x000fe4000d000000 */
[----:B------:R2:W-:Y:S01]  /*b3c0*/  LDGSTS.E [R4+0x6800], desc[UR18][R10.64], P2 ;  /* 0x068000000a047fae */ /* 0x0005e200091a1012 */
[----:B------:R-:W-:Y:S02]  /*b3d0*/  UISETP.GT.AND UP2, UPT, UR21, 0x1e, UPT ;  /* 0x0000001e1500788c */ /* 0x000fe4000bf44270 */
[----:B------:R-:W-:Y:S01]  /*b3e0*/  USEL UR8, UR8, URZ, !UP1 ;  /* 0x000000ff08087287 */ /* 0x000fe2000c800000 */
[C---:B-1----:R-:W-:Y:S02]  /*b3f0*/  IADD3 R8, P6, PT, R78.reuse, R86, RZ ;  /* 0x000000564e087210 */ /* 0x042fe40007fde0ff */
[----:B--2---:R-:W-:-:S03]  /*b400*/  IADD3 R10, P4, PT, R78, R190, RZ ;  /* 0x000000be4e0a7210 */ /* 0x004fc60007f9e0ff */
[C---:B------:R-:W-:Y:S01]  /*b410*/  IMAD.X R9, R77.reuse, 0x1, R85, P6 ;  /* 0x000000014d097824 */ /* 0x040fe200030e0655 */
[----:B------:R-:W-:Y:S01]  /*b420*/  IADD3 R6, P6, PT, R78, R192, RZ ;  /* 0x000000c04e067210 */ /* 0x000fe20007fde0ff */
[----:B------:R-:W-:Y:S01]  /*b430*/  IMAD.X R11, R77, 0x1, R191, P4 ;  /* 0x000000014d0b7824 */ /* 0x000fe200020e06bf */
[----:B------:R-:W-:-:S03]  /*b440*/  ISETP.NE.U32.AND P4, PT, RZ, UR8, PT ;  /* 0x00000008ff007c0c */ /* 0x000fc6000bf85070 */
[----:B------:R-:W-:Y:S01]  /*b450*/  IMAD.X R7, R77, 0x1, R193, P6 ;  /* 0x000000014d077824 */ /* 0x000fe200030e06c1 */
[----:B------:R1:W-:Y:S01]  /*b460*/  LDGSTS.E [R4+0x6a00], desc[UR18][R8.64], P2 ;  /* 0x06a0000008047fae */ /* 0x0003e200091a1012 */
[----:B------:R-:W-:Y:S02]  /*b470*/  USEL UR8, URZ, 0x4, !UP2 ;  /* 0x00000004ff087887 */ /* 0x000fe4000d000000 */
[----:B------:R-:W-:Y:S01]  /*b480*/  UISETP.GT.AND UP2, UPT, UR21, 0x1f, UPT ;  /* 0x0000001f1500788c */ /* 0x000fe2000bf44270 */
[----:B------:R2:W-:Y:S01]  /*b490*/  LDGSTS.E [R4+0x6c00], desc[UR18][R10.64], P5 ;  /* 0x06c000000a047fae */ /* 0x0005e2000a9a1012 */
[----:B------:R-:W-:-:S03]  /*b4a0*/  USEL UR8, UR8, URZ, !UP1 ;  /* 0x000000ff08087287 */ /* 0x000fc6000c800000 */
[----:B------:R3:W-:Y:S01]  /*b4b0*/  LDGSTS.E [R4+0x6e00], desc[UR18][R6.64], P5 ;  /* 0x06e0000006047fae */ /* 0x0007e2000a9a1012 */
[----:B------:R-:W-:Y:S02]  /*b4c0*/  PLOP3.LUT P5, PT, PT, PT, UP3, 0x40, 0x4 ;  /* 0x000000000004781c */ /* 0x000fe40003fae838 */
[C---:B-1----:R-:W-:Y:S02]  /*b4d0*/  IADD3 R8, P6, PT, R78.reuse, R194, RZ ;  /* 0x000000c24e087210 */ /* 0x042fe40007fde0ff */
[C---:B--2---:R-:W-:Y:S02]  /*b4e0*/  IADD3 R10, P2, PT, R78.reuse, R196, RZ ;  /* 0x000000c44e0a7210 */ /* 0x044fe40007f5e0ff */
[C---:B------:R-:W-:Y:S02]  /*b4f0*/  IADD3.X R9, PT, PT, R77.reuse, R195, RZ, P6, !PT ;  /* 0x000000c34d097210 */ /* 0x040fe400037fe4ff */
[----:B---3--:R-:W-:Y:S01]  /*b500*/  IADD3 R6, P6, PT, R78, R198, RZ ;  /* 0x000000c64e067210 */ /* 0x008fe20007fde0ff */
[C---:B------:R-:W-:Y:S01]  /*b510*/  IMAD.X R11, R77.reuse, 0x1, R197, P2 ;  /* 0x000000014d0b7824 */ /* 0x040fe200010e06c5 */
[----:B------:R-:W-:Y:S01]  /*b520*/  PLOP3.LUT P2, PT, PT, PT, UP3, 0x40, 0x4 ;  /* 0x000000000004781c */ /* 0x000fe20003f4e838 */
[----:B------:R1:W-:Y:S02]  /*b530*/  LDGSTS.E [R4+0x7000], desc[UR18][R8.64], P4 ;  /* 0x0700000008047fae */ /* 0x0003e4000a1a1012 */
[----:B------:R-:W-:-:S02]  /*b540*/  IMAD.X R7, R77, 0x1, R199, P6 ;  /* 0x000000014d077824 */ /* 0x000fc400030e06c7 */
[----:B------:R2:W-:Y:S04]  /*b550*/  LDGSTS.E [R4+0x7200], desc[UR18][R10.64], P4 ;  /* 0x072000000a047fae */ /* 0x0005e8000a1a1012 */
[----:B------:R3:W-:Y:S01]  /*b560*/  LDGSTS.E [R4+0x7400], desc[UR18][R6.64], !P5 ;  /* 0x0740000006047fae */ /* 0x0007e2000e9a1012 */
[----:B------:R-:W-:Y:S01]  /*b570*/  ISETP.NE.U32.AND P5, PT, RZ, UR8, PT ;  /* 0x00000008ff007c0c */ /* 0x000fe2000bfa5070 */
[----:B------:R-:W-:Y:S01]  /*b580*/  USEL UR8, URZ, 0x4, !UP2 ;  /* 0x00000004ff087887 */ /* 0x000fe2000d000000 */
[----:B-1----:R-:W-:-:S03]  /*b590*/  IADD3 R8, P4, PT, R78, R200, RZ ;  /* 0x000000c84e087210 */ /* 0x002fc60007f9e0ff */
[----:B------:R-:W-:Y:S02]  /*b5a0*/  USEL UR8, UR8, URZ, !UP1 ;  /* 0x000000ff08087287 */ /* 0x000fe4000c800000 */
[----:B------:R-:W-:Y:S01]  /*b5b0*/  IMAD.X R9, R77, 0x1, R201, P4 ;  /* 0x000000014d097824 */ /* 0x000fe200020e06c9 */
[C---:B--2---:R-:W-:Y:S02]  /*b5c0*/  IADD3 R10, P4, PT, R78.reuse, R204, RZ ;  /* 0x000000cc4e0a7210 */ /* 0x044fe40007f9e0ff */
[----:B---3--:R-:W-:Y:S02]  /*b5d0*/  IADD3 R6, P6, PT, R78, R202, RZ ;  /* 0x000000ca4e067210 */ /* 0x008fe40007fde0ff */
[----:B------:R1:W-:Y:S01]  /*b5e0*/  LDGSTS.E [R4+0x7600], desc[UR18][R8.64], !P2 ;  /* 0x0760000008047fae */ /* 0x0003e2000d1a1012 */
[----:B------:R-:W-:Y:S01]  /*b5f0*/  ISETP.GE.AND P2, PT, R5, UR21, PT ;  /* 0x0000001505007c0c */ /* 0x000fe2000bf46270 */
[----:B------:R-:W-:Y:S01]  /*b600*/  UIADD3 UR21, UPT, UPT, UR21, -0x20, URZ ;  /* 0xffffffe015157890 */ /* 0x000fe2000fffe0ff */
[C---:B------:R-:W-:Y:S01]  /*b610*/  IMAD.X R7, R77.reuse, 0x1, R203, P6 ;  /* 0x000000014d077824 */ /* 0x040fe200030e06cb */
[----:B------:R-:W-:-:S02]  /*b620*/  IADD3.X R11, PT, PT, R77, R205, RZ, P4, !PT ;  /* 0x000000cd4d0b7210 */ /* 0x000fc400027fe4ff */
[----:B------:R-:W-:Y:S02]  /*b630*/  SEL R5, RZ, 0x4, P2 ;  /* 0x00000004ff057807 */ /* 0x000fe40001000000 */
[----:B------:R-:W-:Y:S01]  /*b640*/  PLOP3.LUT P6, PT, PT, PT, UP1, 0x40, 0x4 ;  /* 0x000000000004781c */ /* 0x000fe20003fce818 */
[----:B------:R2:W-:Y:S01]  /*b650*/  LDGSTS.E [R4+0x7800], desc[UR18][R6.64], P5 ;  /* 0x0780000006047fae */ /* 0x0005e2000a9a1012 */
[----:B------:R-:W-:Y:S01]  /*b660*/  ISETP.NE.U32.AND P2, PT, RZ, UR8, PT ;  /* 0x00000008ff007c0c */ /* 0x000fe2000bf45070 */
[----:B------:R-:W-:Y:S01]  /*b670*/  UISETP.GT.AND UP1, UPT, UR14, 0x4, UPT ;  /* 0x000000040e00788c */ /* 0x000fe2000bf24270 */
[----:B------:R-:W-:Y:S01]  /*b680*/  SEL R5, R5, RZ, P6 ;  /* 0x000000ff05057207 */ /* 0x000fe20003000000 */
[----:B------:R3:W-:Y:S01]  /*b690*/  LDGSTS.E [R4+0x7a00], desc[UR18][R10.64], P5 ;  /* 0x07a000000a047fae */ /* 0x0007e2000a9a1012 */
[----:B-1----:R-:W-:Y:S01]  /*b6a0*/  IADD3 R8, P5, PT, R189, R210, RZ ;  /* 0x000000d2bd087210 */ /* 0x002fe20007fbe0ff */
[----:B------:R-:W-:Y:S02]  /*b6b0*/  USEL UR14, UR14, URZ, !UP1 ;  /* 0x000000ff0e0e7287 */ /* 0x000fe4000c800000 */
[----:B------:R-:W-:-:S02]  /*b6c0*/  UISETP.GT.AND UP1, UPT, UR13, 0x1, UPT ;  /* 0x000000010d00788c */ /* 0x000fc4000bf24270 */
[----:B------:R-:W-:Y:S01]  /*b6d0*/  ULEA UR8, UR14, UR10, 0xd ;  /* 0x0000000a0e087291 */ /* 0x000fe2000f8e68ff */
[----:B------:R-:W-:Y:S01]  /*b6e0*/  IMAD.X R9, R80, 0x1, R211, P5 ;  /* 0x0000000150097824 */ /* 0x000fe200028e06d3 */
[C---:B--2---:R-:W-:Y:S01]  /*b6f0*/  IADD3 R6, P6, PT, R78.reuse, R208, RZ ;  /* 0x000000d04e067210 */ /* 0x044fe20007fde0ff */
[----:B------:R-:W-:Y:S01]  /*b700*/  USEL UR13, UR13, URZ, !UP1 ;  /* 0x000000ff0d0d7287 */ /* 0x000fe2000c800000 */
[----:B---3--:R-:W-:-:S03]  /*b710*/  IADD3 R10, P4, PT, R78, R206, RZ ;  /* 0x000000ce4e0a7210 */ /* 0x008fc60007f9e0ff */
[----:B------:R-:W-:Y:S02]  /*b720*/  IMAD.X R7, R77, 0x1, R209, P6 ;  /* 0x000000014d077824 */ /* 0x000fe400030e06d1 */
[----:B------:R-:W-:Y:S02]  /*b730*/  VIADD R13, R69, UR8 ;  /* 0x00000008450d7c36 */ /* 0x000fe40008000000 */
[----:B------:R-:W-:Y:S01]  /*b740*/  IMAD.X R11, R77, 0x1, R207, P4 ;  /* 0x000000014d0b7824 */ /* 0x000fe200020e06cf */
[----:B------:R-:W-:Y:S01]  /*b750*/  ISETP.NE.U32.AND P4, PT, R5, RZ, PT ;  /* 0x000000ff0500720c */ /* 0x000fe20003f85070 */
[----:B------:R-:W-:Y:S01]  /*b760*/  VIADD R15, R12, UR8 ;  /* 0x000000080c0f7c36 */ /* 0x000fe20008000000 */
[----:B------:R-:W-:Y:S02]  /*b770*/  USEL UR8, URZ, 0x1, !UP1 ;  /* 0x00000001ff087887 */ /* 0x000fe4000c800000 */
[----:B------:R1:W-:Y:S02]  /*b780*/  LDGSTS.E [R4+0x7c00], desc[UR18][R10.64], P2 ;  /* 0x07c000000a047fae */ /* 0x0003e400091a1012 */
[----:B------:R-:W-:-:S02]  /*b790*/  ULOP3.LUT UR8, UR4, UR8, URZ, 0x3c, !UPT ;  /* 0x0000000804087292 */ /* 0x000fc4000f8e3cff */
[----:B------:R2:W-:Y:S04]  /*b7a0*/  LDGSTS.E [R4+0x7e00], desc[UR18][R6.64], P2 ;  /* 0x07e0000006047fae */ /* 0x0005e800091a1012 */
[----:B------:R-:W0:Y:S01]  /*b7b0*/  LDGDEPBAR ;  /* 0x00000000000079af */ /* 0x000e220000000000 */
[----:B-1----:R-:W-:-:S03]  /*b7c0*/  IADD3 R10, P6, PT, R189, R214, RZ ;  /* 0x000000d6bd0a7210 */ /* 0x002fc60007fde0ff */
[----:B------:R1:W-:Y:S01]  /*b7d0*/  LDGSTS.E [R13+0x20000], desc[UR18][R8.64], P4 ;  /* 0x20000000080d7fae */ /* 0x0003e2000a1a1012 */
[C---:B--2---:R-:W-:Y:S02]  /*b7e0*/  IADD3 R4, P2, PT, R189.reuse, R218, RZ ;  /* 0x000000dabd047210 */ /* 0x044fe40007f5e0ff */
[C---:B------:R-:W-:Y:S02]  /*b7f0*/  IADD3.X R11, PT, PT, R80.reuse, R215, RZ, P6, !PT ;  /* 0x000000d7500b7210 */ /* 0x040fe400037fe4ff */
[C---:B------:R-:W-:Y:S01]  /*b800*/  IADD3 R6, P5, PT, R189.reuse, R222, RZ ;  /* 0x000000debd067210 */ /* 0x040fe20007fbe0ff */
[C---:B------:R-:W-:Y:S02]  /*b810*/  IMAD.X R5, R80.reuse, 0x1, R219, P2 ;  /* 0x0000000150057824 */ /* 0x040fe400010e06db */
[----:B------:R-:W-:Y:S01]  /*b820*/  LDGSTS.E [R13+0x20400], desc[UR18][R10.64], P4 ;  /* 0x204000000a0d7fae */ /* 0x000fe2000a1a1012 */
[----:B-1----:R-:W-:Y:S01]  /*b830*/  IADD3 R8, P2, PT, R189, R226, RZ ;  /* 0x000000e2bd087210 */ /* 0x002fe20007f5e0ff */
[----:B------:R-:W-:-:S02]  /*b840*/  IMAD.X R7, R80, 0x1, R223, P5 ;  /* 0x0000000150077824 */ /* 0x000fc400028e06df */
[----:B------:R1:W-:Y:S02]  /*b850*/  LDGSTS.E [R13+0x20800], desc[UR18][R4.64], P4 ;  /* 0x20800000040d7fae */ /* 0x0003e4000a1a1012 */
[----:B------:R-:W-:Y:S02]  /*b860*/  IMAD.X R9, R80, 0x1, R227, P2 ;  /* 0x0000000150097824 */ /* 0x000fe400010e06e3 */
[----:B------:R2:W-:Y:S04]  /*b870*/  LDGSTS.E [R13+0x20c00], desc[UR18][R6.64], P4 ;  /* 0x20c00000060d7fae */ /* 0x0005e8000a1a1012 */
[----:B------:R3:W-:Y:S01]  /*b880*/  LDGSTS.E [R13+0x21000], desc[UR18][R8.64], P4 ;  /* 0x21000000080d7fae */ /* 0x0007e2000a1a1012 */
[C---:B-1----:R-:W-:Y:S02]  /*b890*/  IADD3 R4, P5, PT, R189.reuse, R230, RZ ;  /* 0x000000e6bd047210 */ /* 0x042fe40007fbe0ff */
[----:B--2---:R-:W-:-:S03]  /*b8a0*/  IADD3 R6, P2, PT, R189, R234, RZ ;  /* 0x000000eabd067210 */ /* 0x004fc60007f5e0ff */
[C---:B------:R-:W-:Y:S01]  /*b8b0*/  IMAD.X R5, R80.reuse, 0x1, R231, P5 ;  /* 0x0000000150057824 */ /* 0x040fe200028e06e7 */
[----:B---3--:R-:W-:Y:S02]  /*b8c0*/  IADD3 R8, P5, PT, R189, R238, RZ ;  /* 0x000000eebd087210 */ /* 0x008fe40007fbe0ff */
[C---:B------:R-:W-:Y:S02]  /*b8d0*/  IADD3.X R7, PT, PT, R80.reuse, R235, RZ, P2, !PT ;  /* 0x000000eb50077210 */ /* 0x040fe400017fe4ff */
[----:B------:R1:W-:Y:S01]  /*b8e0*/  LDGSTS.E [R13+0x21400], desc[UR18][R4.64], P4 ;  /* 0x21400000040d7fae */ /* 0x0003e2000a1a1012 */
[----:B------:R-:W-:-:S03]  /*b8f0*/  IMAD.X R9, R80, 0x1, R239, P5 ;  /* 0x0000000150097824 */ /* 0x000fc600028e06ef */
[----:B------:R2:W-:Y:S04]  /*b900*/  LDGSTS.E [R13+0x21800], desc[UR18][R6.64], P4 ;  /* 0x21800000060d7fae */ /* 0x0005e8000a1a1012 */
[----:B------:R3:W-:Y:S01]  /*b910*/  LDGSTS.E [R13+0x21c00], desc[UR18][R8.64], P4 ;  /* 0x21c00000080d7fae */ /* 0x0007e2000a1a1012 */
[C---:B-1----:R-:W-:Y:S02]  /*b920*/  IADD3 R4, P2, PT, R189.reuse, R212, RZ ;  /* 0x000000d4bd047210 */ /* 0x042fe40007f5e0ff */
[----:B--2---:R-:W-:-:S03]  /*b930*/  IADD3 R6, P5, PT, R189, R216, RZ ;  /* 0x000000d8bd067210 */ /* 0x004fc60007fbe0ff */
[C---:B------:R-:W-:Y:S01]  /*b940*/  IMAD.X R5, R80.reuse, 0x1, R213, P2 ;  /* 0x0000000150057824 */ /* 0x040fe200010e06d5 */
[----:B---3--:R-:W-:Y:S01]  /*b950*/  IADD3 R8, P2, PT, R189, R220, RZ ;  /* 0x000000dcbd087210 */ /* 0x008fe20007f5e0ff */
[----:B------:R-:W-:-:S03]  /*b960*/  IMAD.X R7, R80, 0x1, R217, P5 ;  /* 0x0000000150077824 */ /* 0x000fc600028e06d9 */
[----:B------:R1:W-:Y:S01]  /*b970*/  LDGSTS.E [R15+0x20200], desc[UR18][R4.64], P4 ;  /* 0x20200000040f7fae */ /* 0x0003e2000a1a1012 */
[----:B------:R-:W-:-:S03]  /*b980*/  IADD3.X R9, PT, PT, R80, R221, RZ, P2, !PT ;  /* 0x000000dd50097210 */ /* 0x000fc600017fe4ff */
        /* <DEDUP_REMOVED lines=8> */
[----:B------:R-:W-:Y:S01]  /*ba10*/  IADD3 R10, P6, PT, R189, R240, RZ ;  /* 0x000000f0bd0a7210 */ /* 0x000fe20007fde0ff */
[----:B------:R-:W-:Y:S01]  /*ba20*/  IMAD.X R9, R80, 0x1, R233, P2 ;  /* 0x0000000150097824 */ /* 0x000fe200010e06e9 */
[----:B------:R-:W-:Y:S01]  /*ba30*/  ISETP.NE.U32.AND P2, PT, R242, UR5, PT ;  /* 0x00000005f2007c0c */ /* 0x000fe2000bf45070 */
[----:B------:R-:W-:Y:S01]  /*ba40*/  LDGSTS.E [R15+0x21200], desc[UR18][R6.64], P4 ;  /* 0x21200000060f7fae */ /* 0x000fe2000a1a1012 */
[----:B------:R-:W-:-:S03]  /*ba50*/  IADD3.X R11, PT, PT, R80, R241, RZ, P6, !PT ;  /* 0x000000f1500b7210 */ /* 0x000fc600037fe4ff */
[----:B------:R-:W-:Y:S01]  /*ba60*/  LDGSTS.E [R15+0x21600], desc[UR18][R8.64], P4 ;  /* 0x21600000080f7fae */ /* 0x000fe2000a1a1012 */
[----:B-1----:R-:W-:-:S05]  /*ba70*/  IADD3 R4, P5, PT, R189, R236, RZ ;  /* 0x000000ecbd047210 */ /* 0x002fca0007fbe0ff */
[----:B------:R-:W-:Y:S01]  /*ba80*/  IMAD.X R5, R80, 0x1, R237, P5 ;  /* 0x0000000150057824 */ /* 0x000fe200028e06ed */
[----:B------:R-:W-:-:S04]  /*ba90*/  IADD3 R78, P5, PT, R78, R71, RZ ;  /* 0x000000474e4e7210 */ /* 0x000fc80007fbe0ff */
[----:B------:R1:W-:Y:S01]  /*baa0*/  LDGSTS.E [R15+0x21a00], desc[UR18][R4.64], P4 ;  /* 0x21a00000040f7fae */ /* 0x0003e2000a1a1012 */
[----:B------:R-:W-:-:S03]  /*bab0*/  IMAD.X R77, R77, 0x1, R72, P5 ;  /* 0x000000014d4d7824 */ /* 0x000fc600028e0648 */
[----:B------:R2:W-:Y:S01]  /*bac0*/  LDGSTS.E [R15+0x21e00], desc[UR18][R10.64], P4 ;  /* 0x21e000000a0f7fae */ /* 0x0005e2000a1a1012 */
[----:B------:R-:W-:-:S03]  /*bad0*/  IADD3 R189, P4, PT, R189, R73, RZ ;  /* 0x00000049bdbd7210 */ /* 0x000fc60007f9e0ff */
[----:B------:R-:W0:Y:S02]  /*bae0*/  LDGDEPBAR ;  /* 0x00000000000079af */ /* 0x000e240000000000 */
[----:B------:R-:W-:Y:S02]  /*baf0*/  IMAD.X R80, R80, 0x1, R74, P4 ;  /* 0x0000000150507824 */ /* 0x000fe400020e064a */
[----:B-1----:R-:W-:Y:S01]  /*bb00*/  IMAD.U32 R5, RZ, RZ, UR4 ;  /* 0x00000004ff057e24 */ /* 0x002fe2000f8e00ff */
[----:B------:R-:W-:Y:S06]  /*bb10*/  @P2 BRA `(.L_x_11) ;  /* 0xffffffdc00442947 */ /* 0x000fec000383ffff */
.L_x_8:
[----:B------:R-:W1:Y:S01]  /*bb20*/  LDC R133, c[0x0][0x3b4] ;  /* 0x0000ed00ff857b82 */ /* 0x000e620000000800 */
[----:B------:R-:W4:Y:S01]  /*bb30*/  LDCU UR5, c[0x0][0x3b8] ;  /* 0x00007700ff0577ac */ /* 0x000f220008000800 */
[----:B------:R-:W2:Y:S01]  /*bb40*/  LDCU.128 UR20, c[0x0][0x390] ;  /* 0x00007200ff1477ac */ /* 0x000ea20008000c00 */
[----:B------:R-:W-:Y:S05]  /*bb50*/  @!P1 BRA `(.L_x_12) ;  /* 0x0000000000109947 */ /* 0x000fea0003800000 */
[----:B------:R-:W-:-:S06]  /*bb60*/  USHF.L.U32 UR4, UR4, 0x1f, URZ ;  /* 0x0000001f04047899 */ /* 0x000fcc00080006ff */
[----:B---3--:R-:W-:-:S04]  /*bb70*/  IMAD.U32 R4, RZ, RZ, UR4 ;  /* 0x00000004ff047e24 */ /* 0x008fc8000f8e00ff */
[----:B------:R-:W3:Y:S02]  /*bb80*/  SYNCS.PHASECHK.TRANS64.TRYWAIT P0, [UR12], R4 ;  /* 0x00000004ff0075a7 */ /* 0x000ee4000800110c */
[----:B---3--:R-:W-:Y:S05]  /*bb90*/  @!P0 BRA `(.L_x_13) ;  /* 0x0000002400f08947 */ /* 0x008fea0003800000 */
.L_x_12:
[----:B------:R-:W-:-:S04]  /*bba0*/  DEPBAR.LE SB0, 0x0 ;  /* 0x000080000000791a */ /* 0x000fc80000000000 */
[----:B------:R-:W-:Y:S01]  /*bbb0*/  BAR.SYNC.DEFER_BLOCKING 0x0 ;  /* 0x0000000000007b1d */ /* 0x000fe20000010000 */
[----:B------:R-:W-:Y:S01]  /*bbc0*/  IADD3 R134, PT, PT, R0, 0x1, RZ ;  /* 0x0000000100867810 */ /* 0x000fe20007ffe0ff */
[C---:B-1----:R-:W-:Y:S01]  /*bbd0*/  IMAD R132, R2.reuse, R133, RZ ;  /* 0x0000008502847224 */ /* 0x042fe200078e02ff */
[----:B--2---:R-:W-:Y:S01]  /*bbe0*/  ISETP.GE.AND P2, PT, R2, UR22, PT ;  /* 0x0000001602007c0c */ /* 0x004fe2000bf46270 */
[----:B------:R-:W-:Y:S01]  /*bbf0*/  VIADD R137, R0, 0x2 ;  /* 0x0000000200897836 */ /* 0x000fe20000000000 */
[----:B------:R-:W-:Y:S01]  /*bc00*/  ISETP.GE.AND P4, PT, R134, UR23, PT ;  /* 0x0000001786007c0c */ /* 0x000fe2000bf86270 */
[----:B------:R-:W-:Y:S01]  /*bc10*/  VIADD R136, R0, 0x3 ;  /* 0x0000000300887836 */ /* 0x000fe20000000000 */
[----:B------:R-:W-:Y:S01]  /*bc20*/  LEA R134, P0, R132, UR20, 0x2 ;  /* 0x0000001484867c11 */ /* 0x000fe2000f8010ff */
[C---:B----4-:R-:W-:Y:S01]  /*bc30*/  IMAD R139, R0.reuse, UR5, RZ ;  /* 0x00000005008b7c24 */ /* 0x050fe2000f8e02ff */
[----:B------:R-:W-:Y:S01]  /*bc40*/  ISETP.LT.AND P2, PT, R0, UR23, !P2 ;  /* 0x0000001700007c0c */ /* 0x000fe2000d741270 */
[----:B------:R-:W-:Y:S01]  /*bc50*/  IMAD R133, R133, 0x80, R132 ;  /* 0x0000008085857824 */ /* 0x000fe200078e0284 */
[----:B------:R-:W-:Y:S01]  /*bc60*/  LEA.HI.X.SX32 R135, R132, UR21, 0x2, P0 ;  /* 0x0000001584877c11 */ /* 0x000fe200080f16ff */
[C---:B------:R-:W-:Y:S01]  /*bc70*/  VIADD R138, R0.reuse, 0x4 ;  /* 0x00000004008a7836 */ /* 0x040fe20000000000 */
[----:B------:R-:W-:Y:S01]  /*bc80*/  ISETP.GE.AND P0, PT, R137, UR23, PT ;  /* 0x0000001789007c0c */ /* 0x000fe2000bf06270 */
[----:B------:R-:W-:Y:S01]  /*bc90*/  VIADD R142, R0, 0x5 ;  /* 0x00000005008e7836 */ /* 0x000fe20000000000 */
[----:B------:R-:W-:Y:S01]  /*bca0*/  ISETP.GE.AND P1, PT, R136, UR23, PT ;  /* 0x0000001788007c0c */ /* 0x000fe2000bf26270 */
[----:B------:R-:W-:Y:S01]  /*bcb0*/  IMAD.WIDE R136, R139, 0x4, R134 ;  /* 0x000000048b887825 */ /* 0x000fe200078e0286 */
[----:B------:R-:W-:-:S02]  /*bcc0*/  ISETP.GE.AND P6, PT, R0, UR23, PT ;  /* 0x0000001700007c0c */ /* 0x000fc4000bfc6270 */
[----:B------:R-:W-:Y:S02]  /*bcd0*/  LEA R132, P5, R133, UR20, 0x2 ;  /* 0x0000001485847c11 */ /* 0x000fe4000f8a10ff */
[----:B------:R-:W-:Y:S02]  /*bce0*/  IADD3 R143, PT, PT, R139, UR5, RZ ;  /* 0x000000058b8f7c10 */ /* 0x000fe4000fffe0ff */
[----:B------:R-:W-:Y:S01]  /*bcf0*/  LEA.HI.X.SX32 R133, R133, UR21, 0x2, P5 ;  /* 0x0000001585857c11 */ /* 0x000fe2000a8f16ff */
[----:B------:R-:W1:Y:S02]  /*bd00*/  @!P3 SYNCS.CCTL.IV [UR10+0x2a000] ;  /* 0x02a00000ff00b9b1 */ /* 0x000e64000800000a */
[----:B-1----:R-:W-:Y:S01]  /*bd10*/  BAR.SYNC.DEFER_BLOCKING 0x0 ;  /* 0x0000000000007b1d */ /* 0x002fe20000010000 */
[----:B------:R-:W-:Y:S01]  /*bd20*/  ISETP.LT.AND P5, PT, R2, UR22, !P0 ;  /* 0x0000001602007c0c */ /* 0x000fe2000c7a1270 */
[----:B------:R-:W-:Y:S01]  /*bd30*/  VIADD R145, R143, UR5 ;  /* 0x000000058f917c36 */ /* 0x000fe20008000000 */
[----:B------:R-:W-:Y:S01]  /*bd40*/  ISETP.LT.AND P0, PT, R3, UR22, !P0 ;  /* 0x0000001603007c0c */ /* 0x000fe2000c701270 */
[----:B------:R-:W-:-:S02]  /*bd50*/  IMAD.WIDE R140, R143, 0x4, R132 ;  /* 0x000000048f8c7825 */ /* 0x000fc400078e0284 */
[----:B---3--:R-:W1:Y:S02]  /*bd60*/  LDTM.x128 R4, tmem[UR11] ;  /* 0x0000000b000479ee */ /* 0x008e6400083c0000 */
[----:B------:R-:W-:Y:S01]  /*bd70*/  VIADD R147, R145, UR5 ;  /* 0x0000000591937c36 */ /* 0x000fe20008000000 */
[----:B------:R-:W2:Y:S01]  /*bd80*/  @!P3 SYNCS.CCTL.IV [UR10+0x2a008] ;  /* 0x02a00800ff00b9b1 */ /* 0x000ea2000800000a */
[----:B------:R-:W-:Y:S01]  /*bd90*/  NOP ;  /* 0x0000000000007918 */ /* 0x000fe20000000000 */
[----:B------:R-:W-:Y:S01]  /*bda0*/  ISETP.GE.AND P3, PT, R138, UR23, PT ;  /* 0x000000178a007c0c */ /* 0x000fe2000bf66270 */
[----:B------:R-:W-:Y:S01]  /*bdb0*/  IMAD.WIDE R138, R139, 0x4, R132 ;  /* 0x000000048b8a7825 */ /* 0x000fe200078e0284 */
[----:B-1----:R1:W-:Y:S01]  /*bdc0*/  @P2 STG.E desc[UR18][R136.64], R4 ;  /* 0x0000000488002986 */ /* 0x0023e2000c101912 */
[----:B------:R-:W-:Y:S02]  /*bdd0*/  ISETP.LT.AND P2, PT, R3, UR22, !P6 ;  /* 0x0000001603007c0c */ /* 0x000fe4000f741270 */
[----:B------:R-:W-:-:S02]  /*bde0*/  ISETP.LT.AND P6, PT, R2, UR22, !P4 ;  /* 0x0000001602007c0c */ /* 0x000fc4000e7c1270 */
[----:B------:R-:W-:Y:S01]  /*bdf0*/  ISETP.LT.AND P4, PT, R3, UR22, !P4 ;  /* 0x0000001603007c0c */ /* 0x000fe2000e781270 */
[----:B-1----:R-:W-:-:S08]  /*be00*/  IMAD.WIDE R136, R143, 0x4, R134 ;  /* 0x000000048f887825 */ /* 0x002fd000078e0286 */
[----:B------:R1:W-:Y:S01]  /*be10*/  @P2 STG.E desc[UR18][R138.64], R68 ;  /* 0x000000448a002986 */ /* 0x0003e2000c101912 */
[----:B------:R-:W-:Y:S01]  /*be20*/  ISETP.GE.AND P2, PT, R142, UR23, PT ;  /* 0x000000178e007c0c */ /* 0x000fe2000bf46270 */
[----:B------:R-:W-:Y:S02]  /*be30*/  VIADD R4, R0, 0x6 ;  /* 0x0000000600047836 */ /* 0x000fe40000000000 */
[----:B------:R3:W-:Y:S01]  /*be40*/  @P6 STG.E desc[UR18][R136.64], R5 ;  /* 0x0000000588006986 */ /* 0x0007e2000c101912 */
[----:B------:R-:W-:Y:S01]  /*be50*/  ISETP.LT.AND P6, PT, R2, UR22, !P1 ;  /* 0x0000001602007c0c */ /* 0x000fe2000cfc1270 */
[----:B------:R-:W-:Y:S01]  /*be60*/  IMAD.WIDE R142, R145, 0x4, R134 ;  /* 0x00000004918e7825 */ /* 0x000fe200078e0286 */
[----:B------:R-:W-:Y:S01]  /*be70*/  ISETP.LT.AND P1, PT, R3, UR22, !P1 ;  /* 0x0000001603007c0c */ /* 0x000fe2000cf21270 */
[----:B------:R4:W-:Y:S01]  /*be80*/  @P4 STG.E desc[UR18][R140.64], R69 ;  /* 0x000000458c004986 */ /* 0x0009e2000c101912 */
[----:B------:R-:W-:Y:S01]  /*be90*/  ISETP.GE.AND P4, PT, R4, UR23, PT ;  /* 0x0000001704007c0c */ /* 0x000fe2000bf86270 */
[----:B-1----:R-:W-:-:S02]  /*bea0*/  IMAD.WIDE R138, R145, 0x4, R132 ;  /* 0x00000004918a7825 */ /* 0x002fc400078e0284 */
[----:B------:R-:W-:Y:S01]  /*beb0*/  @P5 STG.E desc[UR18][R142.64], R6 ;  /* 0x000000068e005986 */ /* 0x000fe2000c101912 */
[----:B------:R-:W-:Y:S01]  /*bec0*/  ISETP.LT.AND P5, PT, R2, UR22, !P3 ;  /* 0x0000001602007c0c */ /* 0x000fe2000dfa1270 */
[C---:B---3--:R-:W-:Y:S02]  /*bed0*/  IMAD.WIDE R4, R147.reuse, 0x4, R134 ;  /* 0x0000000493047825 */ /* 0x048fe400078e0286 */
[----:B------:R1:W-:Y:S01]  /*bee0*/  @P0 STG.E desc[UR18][R138.64], R70 ;  /* 0x000000468a000986 */ /* 0x0003e2000c101912 */
[----:B------:R-:W-:Y:S01]  /*bef0*/  IADD3 R136, PT, PT, R0, 0x7, RZ ;  /* 0x0000000700887810 */ /* 0x000fe20007ffe0ff */
[----:B----4-:R-:W-:Y:S02]  /*bf00*/  IMAD.WIDE R68, R147, 0x4, R132 ;  /* 0x0000000493447825 */ /* 0x010fe400078e0284 */
[----:B------:R3:W-:Y:S01]  /*bf10*/  @P6 STG.E desc[UR18][R4.64], R7 ;  /* 0x0000000704006986 */ /* 0x0007e2000c101912 */
[----:B------:R-:W-:Y:S01]  /*bf20*/  ISETP.LT.AND P3, PT, R3, UR22, !P3 ;  /* 0x0000001603007c0c */ /* 0x000fe2000df61270 */
[----:B------:R-:W-:Y:S01]  /*bf30*/  VIADD R147, R147, UR5 ;  /* 0x0000000593937c36 */ /* 0x000fe20008000000 */
[----:B------:R-:W-:Y:S01]  /*bf40*/  ISETP.LT.AND P6, PT, R2, UR22, !P2 ;  /* 0x0000001602007c0c */ /* 0x000fe2000d7c1270 */
[----:B------:R4:W-:Y:S01]  /*bf50*/  @P1 STG.E desc[UR18][R68.64], R71 ;  /* 0x0000004744001986 */ /* 0x0009e2000c101912 */
[----:B------:R-:W-:Y:S01]  /*bf60*/  ISETP.GE.AND P0, PT, R136, UR23, PT ;  /* 0x0000001788007c0c */ /* 0x000fe2000bf06270 */
[----:B------:R-:W-:Y:S01]  /*bf70*/  IMAD.WIDE R136, R147, 0x4, R134 ;  /* 0x0000000493887825 */ /* 0x000fe200078e0286 */
[----:B------:R-:W-:-:S03]  /*bf80*/  ISETP.LT.AND P2, PT, R3, UR22, !P2 ;  /* 0x0000001603007c0c */ /* 0x000fc6000d741270 */
[C---:B------:R-:W-:Y:S01]  /*bf90*/  VIADD R141, R147.reuse, UR5 ;  /* 0x00000005938d7c36 */ /* 0x040fe20008000000 */
[----:B------:R5:W-:Y:S01]  /*bfa0*/  @P5 STG.E desc[UR18][R136.64], R8 ;  /* 0x0000000888005986 */ /* 0x000be2000c101912 */
[----:B-1----:R-:W-:Y:S01]  /*bfb0*/  IMAD.WIDE R138, R147, 0x4, R132 ;  /* 0x00000004938a7825 */ /* 0x002fe200078e0284 */
[----:B------:R-:W-:Y:S02]  /*bfc0*/  ISETP.LT.AND P5, PT, R2, UR22, !P4 ;  /* 0x0000001602007c0c */ /* 0x000fe4000e7a1270 */
[----:B------:R-:W-:Y:S01]  /*bfd0*/  ISETP.LT.AND P4, PT, R3, UR22, !P4 ;  /* 0x0000001603007c0c */ /* 0x000fe2000e781270 */
[C-C-:B---3--:R-:W-:Y:S01]  /*bfe0*/  IMAD.WIDE R4, R141.reuse, 0x4, R134.reuse ;  /* 0x000000048d047825 */ /* 0x148fe200078e0286 */
[----:B------:R-:W-:Y:S01]  /*bff0*/  @P3 STG.E desc[UR18][R138.64], R72 ;  /* 0x000000488a003986 */ /* 0x000fe2000c101912 */
[----:B----4-:R-:W-:Y:S02]  /*c000*/  IADD3 R71, PT, PT, R141, UR5, RZ ;  /* 0x000000058d477c10 */ /* 0x010fe4000fffe0ff */
[----:B------:R-:W-:Y:S01]  /*c010*/  VIADD R6, R0, 0x8 ;  /* 0x0000000800067836 */ /* 0x000fe20000000000 */
[----:B------:R1:W-:Y:S01]  /*c020*/  @P6 STG.E desc[UR18][R4.64], R9 ;  /* 0x0000000904006986 */ /* 0x0003e2000c101912 */
[----:B------:R-:W-:Y:S01]  /*c030*/  ISETP.LT.AND P6, PT, R2, UR22, !P0 ;  /* 0x0000001602007c0c */ /* 0x000fe2000c7c1270 */
[----:B------:R-:W-:Y:S01]  /*c040*/  VIADD R70, R0, 0x9 ;  /* 0x0000000900467836 */ /* 0x000fe20000000000 */
[----:B------:R-:W-:Y:S01]  /*c050*/  ISETP.LT.AND P0, PT, R3, UR22, !P0 ;  /* 0x0000001603007c0c */ /* 0x000fe2000c701270 */
[----:B------:R-:W-:Y:S01]  /*c060*/  IMAD.WIDE R68, R71, 0x4, R134 ;  /* 0x0000000447447825 */ /* 0x000fe200078e0286 */
[----:B------:R-:W-:-:S02]  /*c070*/  ISETP.GE.AND P1, PT, R6, UR23, PT ;  /* 0x0000001706007c0c */ /* 0x000fc4000bf26270 */
[----:B------:R-:W-:Y:S01]  /*c080*/  ISETP.GE.AND P3, PT, R70, UR23, PT ;  /* 0x0000001746007c0c */ /* 0x000fe2000bf66270 */
[----:B------:R-:W-:-:S04]  /*c090*/  IMAD.WIDE R6, R141, 0x4, R132 ;  /* 0x000000048d067825 */ /* 0x000fc800078e0284 */
[C---:B-----5:R-:W-:Y:S01]  /*c0a0*/  VIADD R137, R71.reuse, UR5 ;  /* 0x0000000547897c36 */ /* 0x060fe20008000000 */
[----:B------:R3:W-:Y:S01]  /*c0b0*/  @P2 STG.E desc[UR18][R6.64], R73 ;  /* 0x0000004906002986 */ /* 0x0007e2000c101912 */
[----:B------:R-:W-:Y:S02]  /*c0c0*/  VIADD R8, R0, 0xa ;  /* 0x0000000a00087836 */ /* 0x000fe40000000000 */
[----:B------:R-:W-:Y:S01]  /*c0d0*/  IMAD.WIDE R70, R71, 0x4, R132 ;  /* 0x0000000447467825 */ /* 0x000fe200078e0284 */
[----:B------:R4:W-:Y:S01]  /*c0e0*/  @P5 STG.E desc[UR18][R68.64], R10 ;  /* 0x0000000a44005986 */ /* 0x0009e2000c101912 */
[----:B------:R-:W-:Y:S02]  /*c0f0*/  ISETP.LT.AND P5, PT, R2, UR22, !P1 ;  /* 0x0000001602007c0c */ /* 0x000fe4000cfa1270 */
[----:B-1----:R-:W-:Y:S01]  /*c100*/  IMAD.WIDE R4, R137, 0x4, R134 ;  /* 0x0000000489047825 */ /* 0x002fe200078e0286 */
[----:B------:R-:W-:Y:S01]  /*c110*/  ISETP.GE.AND P2, PT, R8, UR23, PT ;  /* 0x0000001708007c0c */ /* 0x000fe2000bf46270 */
[----:B------:R1:W-:Y:S01]  /*c120*/  @P4 STG.E desc[UR18][R70.64], R74 ;  /* 0x0000004a46004986 */ /* 0x0003e2000c101912 */
[----:B------:R-:W-:Y:S01]  /*c130*/  ISETP.LT.AND P1, PT, R3, UR22, !P1 ;  /* 0x0000001603007c0c */ /* 0x000fe2000cf21270 */
[----:B------:R-:W-:-:S02]  /*c140*/  VIADD R8, R0, 0xb ;  /* 0x0000000b00087836 */ /* 0x000fc40000000000 */
[C---:B---3--:R-:W-:Y:S01]  /*c150*/  IMAD.WIDE R6, R137.reuse, 0x4, R132 ;  /* 0x0000000489067825 */ /* 0x048fe200078e0284 */
[----:B------:R3:W-:Y:S01]  /*c160*/  @P6 STG.E desc[UR18][R4.64], R11 ;  /* 0x0000000b04006986 */ /* 0x0007e2000c101912 */
[----:B------:R-:W-:Y:S02]  /*c170*/  ISETP.LT.AND P6, PT, R2, UR22, !P3 ;  /* 0x0000001602007c0c */ /* 0x000fe4000dfc1270 */
[----:B------:R-:W-:Y:S01]  /*c180*/  VIADD R137, R137, UR5 ;  /* 0x0000000589897c36 */ /* 0x000fe20008000000 */
[----:B------:R-:W-:Y:S01]  /*c190*/  ISETP.GE.AND P4, PT, R8, UR23, PT ;  /* 0x0000001708007c0c */ /* 0x000fe2000bf86270 */
[----:B------:R5:W-:Y:S01]  /*c1a0*/  @P0 STG.E desc[UR18][R6.64], R75 ;  /* 0x0000004b06000986 */ /* 0x000be2000c101912 */
[----:B----4-:R-:W-:Y:S01]  /*c1b0*/  IADD3 R10, PT, PT, R0, 0xc, RZ ;  /* 0x0000000c000a7810 */ /* 0x010fe20007ffe0ff */
[----:B------:R-:W-:Y:S01]  /*c1c0*/  IMAD.WIDE R8, R137, 0x4, R134 ;  /* 0x0000000489087825 */ /* 0x000fe200078e0286 */
[----:B------:R-:W-:Y:S02]  /*c1d0*/  ISETP.LT.AND P3, PT, R3, UR22, !P3 ;  /* 0x0000001603007c0c */ /* 0x000fe4000df61270 */
[----:B------:R-:W-:Y:S01]  /*c1e0*/  ISETP.GE.AND P0, PT, R10, UR23, PT ;  /* 0x000000170a007c0c */ /* 0x000fe2000bf06270 */
[C---:B-1----:R-:W-:Y:S01]  /*c1f0*/  VIADD R71, R137.reuse, UR5 ;  /* 0x0000000589477c36 */ /* 0x042fe20008000000 */
[----:B------:R-:W-:Y:S01]  /*c200*/  @P5 STG.E desc[UR18][R8.64], R12 ;  /* 0x0000000c08005986 */ /* 0x000fe2000c101912 */
[----:B------:R-:W-:Y:S01]  /*c210*/  IMAD.WIDE R68, R137, 0x4, R132 ;  /* 0x0000000489447825 */ /* 0x000fe200078e0284 */
[----:B------:R-:W-:-:S02]  /*c220*/  ISETP.LT.AND P5, PT, R2, UR22, !P2 ;  /* 0x0000001602007c0c */ /* 0x000fc4000d7a1270 */
[----:B------:R-:W-:Y:S01]  /*c230*/  ISETP.LT.AND P2, PT, R3, UR22, !P2 ;  /* 0x0000001603007c0c */ /* 0x000fe2000d741270 */
[C---:B---3--:R-:W-:Y:S01]  /*c240*/  IMAD.WIDE R4, R71.reuse, 0x4, R134 ;  /* 0x0000000447047825 */ /* 0x048fe200078e0286 */
[----:B------:R1:W-:Y:S03]  /*c250*/  @P1 STG.E desc[UR18][R68.64], R76 ;  /* 0x0000004c44001986 */ /* 0x0003e6000c101912 */
[----:B------:R-:W-:Y:S01]  /*c260*/  VIADD R10, R0, 0xd ;  /* 0x0000000d000a7836 */ /* 0x000fe20000000000 */
[----:B------:R3:W-:Y:S01]  /*c270*/  @P6 STG.E desc[UR18][R4.64], R13 ;  /* 0x0000000d04006986 */ /* 0x0007e2000c101912 */
[C---:B------:R-:W-:Y:S01]  /*c280*/  VIADD R11, R71.reuse, UR5 ;  /* 0x00000005470b7c36 */ /* 0x040fe20008000000 */
[----:B------:R-:W-:Y:S01]  /*c290*/  ISETP.LT.AND P6, PT, R2, UR22, !P4 ;  /* 0x0000001602007c0c */ /* 0x000fe2000e7c1270 */
[----:B-----5:R-:W-:Y:S01]  /*c2a0*/  IMAD.WIDE R6, R71, 0x4, R132 ;  /* 0x0000000447067825 */ /* 0x020fe200078e0284 */
[----:B------:R-:W-:-:S02]  /*c2b0*/  ISETP.GE.AND P1, PT, R10, UR23, PT ;  /* 0x000000170a007c0c */ /* 0x000fc4000bf26270 */
[----:B------:R-:W-:Y:S01]  /*c2c0*/  ISETP.LT.AND P4, PT, R3, UR22, !P4 ;  /* 0x0000001603007c0c */ /* 0x000fe2000e781270 */
[----:B------:R-:W-:Y:S01]  /*c2d0*/  VIADD R10, R0, 0xe ;  /* 0x0000000e000a7836 */ /* 0x000fe20000000000 */
[C---:B-1----:R-:W-:Y:S01]  /*c2e0*/  IADD3 R69, PT, PT, R11.reuse, UR5, RZ ;  /* 0x000000050b457c10 */ /* 0x042fe2000fffe0ff */
[C---:B------:R-:W-:Y:S01]  /*c2f0*/  IMAD.WIDE R8, R11.reuse, 0x4, R134 ;  /* 0x000000040b087825 */ /* 0x040fe200078e0286 */
[----:B------:R1:W-:Y:S02]  /*c300*/  @P3 STG.E desc[UR18][R6.64], R77 ;  /* 0x0000004d06003986 */ /* 0x0003e4000c101912 */
[----:B------:R-:W-:Y:S01]  /*c310*/  ISETP.GE.AND P3, PT, R10, UR23, PT ;  /* 0x000000170a007c0c */ /* 0x000fe2000bf66270 */
[----:B------:R-:W-:Y:S01]  /*c320*/  IMAD.WIDE R10, R11, 0x4, R132 ;  /* 0x000000040b0a7825 */ /* 0x000fe200078e0284 */
[----:B------:R4:W-:Y:S01]  /*c330*/  @P5 STG.E desc[UR18][R8.64], R14 ;  /* 0x0000000e08005986 */ /* 0x0009e2000c101912 */
[----:B------:R-:W-:Y:S02]  /*c340*/  ISETP.LT.AND P5, PT, R2, UR22, !P0 ;  /* 0x0000001602007c0c */ /* 0x000fe4000c7a1270 */
[----:B---3--:R-:W-:Y:S01]  /*c350*/  IMAD.WIDE R4, R69, 0x4, R134 ;  /* 0x0000000445047825 */ /* 0x008fe200078e0286 */
[----:B------:R3:W-:Y:S01]  /*c360*/  @P2 STG.E desc[UR18][R10.64], R78 ;  /* 0x0000004e0a002986 */ /* 0x0007e2000c101912 */
[----:B------:R-:W-:-:S02]  /*c370*/  ISETP.LT.AND P0, PT, R3, UR22, !P0 ;  /* 0x0000001603007c0c */ /* 0x000fc4000c701270 */
[----:B------:R-:W-:Y:S01]  /*c380*/  VIADD R12, R0, 0xf ;  /* 0x0000000f000c7836 */ /* 0x000fe20000000000 */
[----:B------:R5:W-:Y:S01]  /*c390*/  @P6 STG.E desc[UR18][R4.64], R15 ;  /* 0x0000000f04006986 */ /* 0x000be2000c101912 */
[----:B-1----:R-:W-:Y:S01]  /*c3a0*/  IMAD.WIDE R6, R69, 0x4, R132 ;  /* 0x0000000445067825 */ /* 0x002fe200078e0284 */
[----:B------:R-:W-:Y:S02]  /*c3b0*/  ISETP.LT.AND P6, PT, R2, UR22, !P1 ;  /* 0x0000001602007c0c */ /* 0x000fe4000cfc1270 */
[----:B------:R-:W-:Y:S01]  /*c3c0*/  ISETP.LT.AND P1, PT, R3, UR22, !P1 ;  /* 0x0000001603007c0c */ /* 0x000fe2000cf21270 */
[----:B------:R-:W-:Y:S01]  /*c3d0*/  VIADD R69, R69, UR5 ;  /* 0x0000000545457c36 */ /* 0x000fe20008000000 */
[----:B------:R1:W-:Y:S01]  /*c3e0*/  @P4 STG.E desc[UR18][R6.64], R79 ;  /* 0x0000004f06004986 */ /* 0x0003e2000c101912 */
[----:B------:R-:W-:Y:S01]  /*c3f0*/  ISETP.GE.AND P2, PT, R12, UR23, PT ;  /* 0x000000170c007c0c */ /* 0x000fe2000bf46270 */
[----:B------:R-:W-:Y:S02]  /*c400*/  VIADD R12, R0, 0x10 ;  /* 0x00000010000c7836 */ /* 0x000fe40000000000 */
[----:B----4-:R-:W-:-:S03]  /*c410*/  IMAD.WIDE R8, R69, 0x4, R134 ;  /* 0x0000000445087825 */ /* 0x010fc600078e0286 */
[----:B------:R-:W-:Y:S01]  /*c420*/  ISETP.GE.AND P4, PT, R12, UR23, PT ;  /* 0x000000170c007c0c */ /* 0x000fe2000bf86270 */
[C---:B------:R-:W-:Y:S01]  /*c430*/  VIADD R13, R69.reuse, UR5 ;  /* 0x00000005450d7c36 */ /* 0x040fe20008000000 */
[----:B------:R4:W-:Y:S01]  /*c440*/  @P5 STG.E desc[UR18][R8.64], R16 ;  /* 0x0000001008005986 */ /* 0x0009e2000c101912 */
[----:B---3--:R-:W-:Y:S01]  /*c450*/  IMAD.WIDE R10, R69, 0x4, R132 ;  /* 0x00000004450a7825 */ /* 0x008fe200078e0284 */
[----:B------:R-:W-:Y:S02]  /*c460*/  ISETP.LT.AND P5, PT, R2, UR22, !P3 ;  /* 0x0000001602007c0c */ /* 0x000fe4000dfa1270 */
[----:B------:R-:W-:Y:S01]  /*c470*/  ISETP.LT.AND P3, PT, R3, UR22, !P3 ;  /* 0x0000001603007c0c */ /* 0x000fe2000df61270 */
[C---:B-----5:R-:W-:Y:S01]  /*c480*/  IMAD.WIDE R4, R13.reuse, 0x4, R134 ;  /* 0x000000040d047825 */ /* 0x060fe200078e0286 */
[----:B------:R3:W-:Y:S01]  /*c490*/  @P0 STG.E desc[UR18][R10.64], R80 ;  /* 0x000000500a000986 */ /* 0x0007e2000c101912 */
[----:B------:R-:W-:Y:S02]  /*c4a0*/  IADD3 R12, PT, PT, R0, 0x11, RZ ;  /* 0x00000011000c7810 */ /* 0x000fe40007ffe0ff */
[----:B-1----:R-:W-:Y:S01]  /*c4b0*/  IMAD.WIDE R6, R13, 0x4, R132 ;  /* 0x000000040d067825 */ /* 0x002fe200078e0284 */
[----:B------:R1:W-:Y:S01]  /*c4c0*/  @P6 STG.E desc[UR18][R4.64], R17 ;  /* 0x0000001104006986 */ /* 0x0003e2000c101912 */
[----:B------:R-:W-:-:S02]  /*c4d0*/  ISETP.LT.AND P6, PT, R2, UR22, !P2 ;  /* 0x0000001602007c0c */ /* 0x000fc4000d7c1270 */
[----:B------:R-:W-:Y:S01]  /*c4e0*/  VIADD R13, R13, UR5 ;  /* 0x000000050d0d7c36 */ /* 0x000fe20008000000 */
[----:B------:R5:W-:Y:S01]  /*c4f0*/  @P1 STG.E desc[UR18][R6.64], R81 ;  /* 0x0000005106001986 */ /* 0x000be2000c101912 */
[----:B------:R-:W-:Y:S02]  /*c500*/  ISETP.LT.AND P2, PT, R3, UR22, !P2 ;  /* 0x0000001603007c0c */ /* 0x000fe4000d741270 */
[----:B----4-:R-:W-:Y:S01]  /*c510*/  IMAD.WIDE R8, R13, 0x4, R134 ;  /* 0x000000040d087825 */ /* 0x010fe200078e0286 */
[----:B------:R-:W-:-:S03]  /*c520*/  ISETP.GE.AND P0, PT, R12, UR23, PT ;  /* 0x000000170c007c0c */ /* 0x000fc6000bf06270 */
[C---:B------:R-:W-:Y:S01]  /*c530*/  VIADD R15, R13.reuse, UR5 ;  /* 0x000000050d0f7c36 */ /* 0x040fe20008000000 */
[----:B------:R4:W-:Y:S01]  /*c540*/  @P5 STG.E desc[UR18][R8.64], R18 ;  /* 0x0000001208005986 */ /* 0x0009e2000c101912 */
[----:B---3--:R-:W-:Y:S01]  /*c550*/  IMAD.WIDE R10, R13, 0x4, R132 ;  /* 0x000000040d0a7825 */ /* 0x008fe200078e0284 */
[C---:B------:R-:W-:Y:S02]  /*c560*/  ISETP.LT.AND P5, PT, R2.reuse, UR22, !P4 ;  /* 0x0000001602007c0c */ /* 0x040fe4000e7a1270 */
[----:B------:R-:W-:Y:S01]  /*c570*/  ISETP.LT.AND P4, PT, R3, UR22, !P4 ;  /* 0x0000001603007c0c */ /* 0x000fe2000e781270 */
[C---:B-1----:R-:W-:Y:S01]  /*c580*/  IMAD.WIDE R4, R15.reuse, 0x4, R134 ;  /* 0x000000040f047825 */ /* 0x042fe200078e0286 */
[----:B------:R1:W-:Y:S03]  /*c590*/  @P3 STG.E desc[UR18][R10.64], R82 ;  /* 0x000000520a003986 */ /* 0x0003e6000c101912 */
[C---:B-----5:R-:W-:Y:S01]  /*c5a0*/  IMAD.WIDE R6, R15.reuse, 0x4, R132 ;  /* 0x000000040f067825 */ /* 0x060fe200078e0284 */
[----:B------:R-:W-:Y:S01]  /*c5b0*/  IADD3 R15, PT, PT, R15, UR5, RZ ;  /* 0x000000050f0f7c10 */ /* 0x000fe2000fffe0ff */
[----:B------:R3:W-:Y:S01]  /*c5c0*/  @P6 STG.E desc[UR18][R4.64], R19 ;  /* 0x0000001304006986 */ /* 0x0007e2000c101912 */
[----:B------:R-:W-:Y:S01]  /*c5d0*/  ISETP.LT.AND P6, PT, R2, UR22, !P0 ;  /* 0x0000001602007c0c */ /* 0x000fe2000c7c1270 */
[----:B------:R-:W-:Y:S01]  /*c5e0*/  VIADD R12, R0, 0x12 ;  /* 0x00000012000c7836 */ /* 0x000fe20000000000 */
[----:B------:R-:W-:Y:S01]  /*c5f0*/  ISETP.LT.AND P0, PT, R3, UR22, !P0 ;  /* 0x0000001603007c0c */ /* 0x000fe2000c701270 */
[C---:B----4-:R-:W-:Y:S01]  /*c600*/  IMAD.WIDE R8, R15.reuse, 0x4, R134 ;  /* 0x000000040f087825 */ /* 0x050fe200078e0286 */
[----:B------:R4:W-:Y:S02]  /*c610*/  @P2 STG.E desc[UR18][R6.64], R83 ;  /* 0x0000005306002986 */ /* 0x0009e4000c101912 */
[----:B------:R-:W-:Y:S01]  /*c620*/  ISETP.GE.AND P1, PT, R12, UR23, PT ;  /* 0x000000170c007c0c */ /* 0x000fe2000bf26270 */
[C---:B------:R-:W-:Y:S01]  /*c630*/  VIADD R13, R15.reuse, UR5 ;  /* 0x000000050f0d7c36 */ /* 0x040fe20008000000 */
[----:B------:R5:W-:Y:S01]  /*c640*/  @P5 STG.E desc[UR18][R8.64], R20 ;  /* 0x0000001408005986 */ /* 0x000be2000c101912 */
[----:B------:R-:W-:Y:S01]  /*c650*/  VIADD R12, R0, 0x13 ;  /* 0x00000013000c7836 */ /* 0x000fe20000000000 */
[----:B------:R-:W-:Y:S01]  /*c660*/  ISETP.LT.AND P5, PT, R2, UR22, !P1 ;  /* 0x0000001602007c0c */ /* 0x000fe2000cfa1270 */
[----:B-1----:R-:W-:Y:S01]  /*c670*/  IMAD.WIDE R10, R15, 0x4, R132 ;  /* 0x000000040f0a7825 */ /* 0x002fe200078e0284 */
[----:B------:R-:W-:-:S02]  /*c680*/  ISETP.LT.AND P1, PT, R3, UR22, !P1 ;  /* 0x0000001603007c0c */ /* 0x000fc4000cf21270 */
[----:B------:R-:W-:Y:S01]  /*c690*/  ISETP.GE.AND P3, PT, R12, UR23, PT ;  /* 0x000000170c007c0c */ /* 0x000fe2000bf66270 */
[C---:B---3--:R-:W-:Y:S01]  /*c6a0*/  IMAD.WIDE R4, R13.reuse, 0x4, R134 ;  /* 0x000000040d047825 */ /* 0x048fe200078e0286 */
[----:B------:R1:W-:Y:S03]  /*c6b0*/  @P4 STG.E desc[UR18][R10.64], R84 ;  /* 0x000000540a004986 */ /* 0x0003e6000c101912 */
[----:B------:R-:W-:Y:S01]  /*c6c0*/  VIADD R12, R0, 0x14 ;  /* 0x00000014000c7836 */ /* 0x000fe20000000000 */
[----:B------:R3:W-:Y:S01]  /*c6d0*/  @P6 STG.E desc[UR18][R4.64], R21 ;  /* 0x0000001504006986 */ /* 0x0007e2000c101912 */
[C---:B----4-:R-:W-:Y:S01]  /*c6e0*/  IMAD.WIDE R6, R13.reuse, 0x4, R132 ;  /* 0x000000040d067825 */ /* 0x050fe200078e0284 */
[----:B------:R-:W-:Y:S02]  /*c6f0*/  ISETP.LT.AND P6, PT, R2, UR22, !P3 ;  /* 0x0000001602007c0c */ /* 0x000fe4000dfc1270 */
[----:B------:R-:W-:Y:S01]  /*c700*/  ISETP.GE.AND P2, PT, R12, UR23, PT ;  /* 0x000000170c007c0c */ /* 0x000fe2000bf46270 */
[----:B------:R-:W-:Y:S01]  /*c710*/  VIADD R13, R13, UR5 ;  /* 0x000000050d0d7c36 */ /* 0x000fe20008000000 */
[----:B------:R4:W-:Y:S01]  /*c720*/  @P0 STG.E desc[UR18][R6.64], R85 ;  /* 0x0000005506000986 */ /* 0x0009e2000c101912 */
[----:B------:R-:W-:Y:S01]  /*c730*/  VIADD R12, R0, 0x15 ;  /* 0x00000015000c7836 */ /* 0x000fe20000000000 */
[----:B------:R-:W-:Y:S01]  /*c740*/  ISETP.LT.AND P3, PT, R3, UR22, !P3 ;  /* 0x0000001603007c0c */ /* 0x000fe2000df61270 */
[----:B-----5:R-:W-:-:S03]  /*c750*/  IMAD.WIDE R8, R13, 0x4, R134 ;  /* 0x000000040d087825 */ /* 0x020fc600078e0286 */
[----:B------:R-:W-:Y:S01]  /*c760*/  ISETP.GE.AND P4, PT, R12, UR23, PT ;  /* 0x000000170c007c0c */ /* 0x000fe2000bf86270 */
[C---:B------:R-:W-:Y:S01]  /*c770*/  VIADD R15, R13.reuse, UR5 ;  /* 0x000000050d0f7c36 */ /* 0x040fe20008000000 */
[----:B------:R5:W-:Y:S01]  /*c780*/  @P5 STG.E desc[UR18][R8.64], R22 ;  /* 0x0000001608005986 */ /* 0x000be2000c101912 */
[----:B-1----:R-:W-:Y:S01]  /*c790*/  IMAD.WIDE R10, R13, 0x4, R132 ;  /* 0x000000040d0a7825 */ /* 0x002fe200078e0284 */
[----:B------:R-:W-:Y:S02]  /*c7a0*/  ISETP.LT.AND P5, PT, R2, UR22, !P2 ;  /* 0x0000001602007c0c */ /* 0x000fe4000d7a1270 */
[----:B------:R-:W-:Y:S01]  /*c7b0*/  ISETP.LT.AND P2, PT, R3, UR22, !P2 ;  /* 0x0000001603007c0c */ /* 0x000fe2000d741270 */
[C---:B---3--:R-:W-:Y:S01]  /*c7c0*/  IMAD.WIDE R4, R15.reuse, 0x4, R134 ;  /* 0x000000040f047825 */ /* 0x048fe200078e0286 */
[----:B------:R1:W-:Y:S01]  /*c7d0*/  @P1 STG.E desc[UR18][R10.64], R86 ;  /* 0x000000560a001986 */ /* 0x0003e2000c101912 */
[----:B------:R-:W-:Y:S02]  /*c7e0*/  IADD3 R12, PT, PT, R0, 0x16, RZ ;  /* 0x00000016000c7810 */ /* 0x000fe40007ffe0ff */
[----:B----4-:R-:W-:Y:S01]  /*c7f0*/  IMAD.WIDE R6, R15, 0x4, R132 ;  /* 0x000000040f067825 */ /* 0x010fe200078e0284 */
[----:B------:R3:W-:Y:S01]  /*c800*/  @P6 STG.E desc[UR18][R4.64], R23 ;  /* 0x0000001704006986 */ /* 0x0007e2000c101912 */
[----:B------:R-:W-:-:S02]  /*c810*/  ISETP.LT.AND P6, PT, R2, UR22, !P4 ;  /* 0x0000001602007c0c */ /* 0x000fc4000e7c1270 */
[----:B------:R-:W-:Y:S01]  /*c820*/  VIADD R15, R15, UR5 ;  /* 0x000000050f0f7c36 */ /* 0x000fe20008000000 */
[----:B------:R-:W-:Y:S01]  /*c830*/  ISETP.GE.AND P0, PT, R12, UR23, PT ;  /* 0x000000170c007c0c */ /* 0x000fe2000bf06270 */
[----:B------:R-:W-:Y:S01]  /*c840*/  VIADD R12, R0, 0x17 ;  /* 0x00000017000c7836 */ /* 0x000fe20000000000 */
[----:B------:R4:W-:Y:S01]  /*c850*/  @P3 STG.E desc[UR18][R6.64], R87 ;  /* 0x0000005706003986 */ /* 0x0009e2000c101912 */
[C---:B-----5:R-:W-:Y:S01]  /*c860*/  IMAD.WIDE R8, R15.reuse, 0x4, R134 ;  /* 0x000000040f087825 */ /* 0x060fe200078e0286 */
[----:B------:R-:W-:Y:S02]  /*c870*/  IADD3 R13, PT, PT, R15, UR5, RZ ;  /* 0x000000050f0d7c10 */ /* 0x000fe4000fffe0ff */
[----:B------:R-:W-:Y:S01]  /*c880*/  ISETP.LT.AND P4, PT, R3, UR22, !P4 ;  /* 0x0000001603007c0c */ /* 0x000fe2000e781270 */
[----:B-1----:R-:W-:Y:S01]  /*c890*/  IMAD.WIDE R10, R15, 0x4, R132 ;  /* 0x000000040f0a7825 */ /* 0x002fe200078e0284 */
[----:B------:R1:W-:Y:S01]  /*c8a0*/  @P5 STG.E desc[UR18][R8.64], R24 ;  /* 0x0000001808005986 */ /* 0x0003e2000c101912 */
[----:B------:R-:W-:-:S02]  /*c8b0*/  ISETP.GE.AND P1, PT, R12, UR23, PT ;  /* 0x000000170c007c0c */ /* 0x000fc4000bf26270 */
[----:B---3--:R-:W-:Y:S01]  /*c8c0*/  IMAD.WIDE R4, R13, 0x4, R134 ;  /* 0x000000040d047825 */ /* 0x008fe200078e0286 */
[C---:B------:R-:W-:Y:S01]  /*c8d0*/  ISETP.LT.AND P5, PT, R2.reuse, UR22, !P0 ;  /* 0x0000001602007c0c */ /* 0x040fe2000c7a1270 */
[----:B------:R3:W-:Y:S01]  /*c8e0*/  @P2 STG.E desc[UR18][R10.64], R88 ;  /* 0x000000580a002986 */ /* 0x0007e2000c101912 */
[----:B------:R-:W-:Y:S01]  /*c8f0*/  ISETP.LT.AND P0, PT, R3, UR22, !P0 ;  /* 0x0000001603007c0c */ /* 0x000fe2000c701270 */
[C---:B----4-:R-:W-:Y:S02]  /*c900*/  IMAD.WIDE R6, R13.reuse, 0x4, R132 ;  /* 0x000000040d067825 */ /* 0x050fe400078e0284 */
[----:B------:R4:W-:Y:S01]  /*c910*/  @P6 STG.E desc[UR18][R4.64], R25 ;  /* 0x0000001904006986 */ /* 0x0009e2000c101912 */
[----:B------:R-:W-:Y:S01]  /*c920*/  ISETP.LT.AND P6, PT, R2, UR22, !P1 ;  /* 0x0000001602007c0c */ /* 0x000fe2000cfc1270 */
[----:B------:R-:W-:Y:S01]  /*c930*/  VIADD R13, R13, UR5 ;  /* 0x000000050d0d7c36 */ /* 0x000fe20008000000 */
[----:B------:R-:W-:Y:S01]  /*c940*/  ISETP.LT.AND P1, PT, R3, UR22, !P1 ;  /* 0x0000001603007c0c */ /* 0x000fe2000cf21270 */
[----:B------:R-:W-:Y:S01]  /*c950*/  VIADD R12, R0, 0x18 ;  /* 0x00000018000c7836 */ /* 0x000fe20000000000 */
[----:B------:R5:W-:Y:S01]  /*c960*/  @P4 STG.E desc[UR18][R6.64], R89 ;  /* 0x0000005906004986 */ /* 0x000be2000c101912 */
[C---:B-1----:R-:W-:Y:S01]  /*c970*/  IMAD.WIDE R8, R13.reuse, 0x4, R134 ;  /* 0x000000040d087825 */ /* 0x042fe200078e0286 */
[----:B------:R-:W-:-:S02]  /*c980*/  IADD3 R15, PT, PT, R13, UR5, RZ ;  /* 0x000000050d0f7c10 */ /* 0x000fc4000fffe0ff */
[----:B------:R-:W-:Y:S01]  /*c990*/  ISETP.GE.AND P3, PT, R12, UR23, PT ;  /* 0x000000170c007c0c */ /* 0x000fe2000bf66270 */
[----:B------:R-:W-:Y:S01]  /*c9a0*/  VIADD R12, R0, 0x19 ;  /* 0x00000019000c7836 */ /* 0x000fe20000000000 */
[----:B------:R1:W-:Y:S01]  /*c9b0*/  @P5 STG.E desc[UR18][R8.64], R26 ;  /* 0x0000001a08005986 */ /* 0x0003e2000c101912 */
[----:B---3--:R-:W-:Y:S01]  /*c9c0*/  IMAD.WIDE R10, R13, 0x4, R132 ;  /* 0x000000040d0a7825 */ /* 0x008fe200078e0284 */
[----:B------:R-:W-:Y:S02]  /*c9d0*/  ISETP.LT.AND P5, PT, R2, UR22, !P3 ;  /* 0x0000001602007c0c */ /* 0x000fe4000dfa1270 */
[----:B------:R-:W-:Y:S01]  /*c9e0*/  ISETP.GE.AND P2, PT, R12, UR23, PT ;  /* 0x000000170c007c0c */ /* 0x000fe2000bf46270 */
[----:B----4-:R-:W-:Y:S01]  /*c9f0*/  IMAD.WIDE R4, R15, 0x4, R134 ;  /* 0x000000040f047825 */ /* 0x010fe200078e0286 */
[----:B------:R3:W-:Y:S01]  /*ca00*/  @P0 STG.E desc[UR18][R10.64], R90 ;  /* 0x0000005a0a000986 */ /* 0x0007e2000c101912 */
[----:B------:R-:W-:Y:S02]  /*ca10*/  ISETP.LT.AND P3, PT, R3, UR22, !P3 ;  /* 0x0000001603007c0c */ /* 0x000fe4000df61270 */
[----:B-----5:R-:W-:Y:S01]  /*ca20*/  IMAD.WIDE R6, R15, 0x4, R132 ;  /* 0x000000040f067825 */ /* 0x020fe200078e0284 */
[----:B------:R4:W-:Y:S01]  /*ca30*/  @P6 STG.E desc[UR18][R4.64], R27 ;  /* 0x0000001b04006986 */ /* 0x0009e2000c101912 */
[----:B------:R-:W-:-:S02]  /*ca40*/  ISETP.LT.AND P6, PT, R2, UR22, !P2 ;  /* 0x0000001602007c0c */ /* 0x000fc4000d7c1270 */
[----:B------:R-:W-:Y:S01]  /*ca50*/  VIADD R15, R15, UR5 ;  /* 0x000000050f0f7c36 */ /* 0x000fe20008000000 */
[----:B------:R5:W-:Y:S01]  /*ca60*/  @P1 STG.E desc[UR18][R6.64], R91 ;  /* 0x0000005b06001986 */ /* 0x000be2000c101912 */
[----:B------:R-:W-:Y:S01]  /*ca70*/  VIADD R12, R0, 0x1a ;  /* 0x0000001a000c7836 */ /* 0x000fe20000000000 */
[----:B------:R-:W-:Y:S01]  /*ca80*/  ISETP.LT.AND P2, PT, R3, UR22, !P2 ;  /* 0x0000001603007c0c */ /* 0x000fe2000d741270 */
[C---:B-1----:R-:W-:Y:S01]  /*ca90*/  IMAD.WIDE R8, R15.reuse, 0x4, R134 ;  /* 0x000000040f087825 */ /* 0x042fe200078e0286 */
[C---:B------:R-:W-:Y:S02]  /*caa0*/  IADD3 R13, PT, PT, R15.reuse, UR5, RZ ;  /* 0x000000050f0d7c10 */ /* 0x040fe4000fffe0ff */
[----:B------:R-:W-:Y:S01]  /*cab0*/  ISETP.GE.AND P4, PT, R12, UR23, PT ;  /* 0x000000170c007c0c */ /* 0x000fe2000bf86270 */
[----:B------:R-:W-:Y:S01]  /*cac0*/  VIADD R12, R0, 0x1b ;  /* 0x0000001b000c7836 */ /* 0x000fe20000000000 */
[----:B------:R1:W-:Y:S01]  /*cad0*/  @P5 STG.E desc[UR18][R8.64], R28 ;  /* 0x0000001c08005986 */ /* 0x0003e2000c101912 */
[----:B---3--:R-:W-:Y:S01]  /*cae0*/  IMAD.WIDE R10, R15, 0x4, R132 ;  /* 0x000000040f0a7825 */ /* 0x008fe200078e0284 */
[----:B------:R-:W-:-:S02]  /*caf0*/  ISETP.LT.AND P5, PT, R2, UR22, !P4 ;  /* 0x0000001602007c0c */ /* 0x000fc4000e7a1270 */
[----:B------:R-:W-:Y:S01]  /*cb00*/  ISETP.GE.AND P0, PT, R12, UR23, PT ;  /* 0x000000170c007c0c */ /* 0x000fe2000bf06270 */
[----:B----4-:R-:W-:Y:S01]  /*cb10*/  IMAD.WIDE R4, R13, 0x4, R134 ;  /* 0x000000040d047825 */ /* 0x010fe200078e0286 */
[----:B------:R3:W-:Y:S01]  /*cb20*/  @P3 STG.E desc[UR18][R10.64], R92 ;  /* 0x0000005c0a003986 */ /* 0x0007e2000c101912 */
[----:B------:R-:W-:Y:S02]  /*cb30*/  ISETP.LT.AND P4, PT, R3, UR22, !P4 ;  /* 0x0000001603007c0c */ /* 0x000fe4000e781270 */
[C---:B-----5:R-:W-:Y:S01]  /*cb40*/  IMAD.WIDE R6, R13.reuse, 0x4, R132 ;  /* 0x000000040d067825 */ /* 0x060fe200078e0284 */
[----:B------:R4:W-:Y:S01]  /*cb50*/  @P6 STG.E desc[UR18][R4.64], R29 ;  /* 0x0000001d04006986 */ /* 0x0009e2000c101912 */
[----:B------:R-:W-:Y:S02]  /*cb60*/  ISETP.LT.AND P6, PT, R2, UR22, !P0 ;  /* 0x0000001602007c0c */ /* 0x000fe4000c7c1270 */
[----:B------:R-:W-:Y:S01]  /*cb70*/  VIADD R13, R13, UR5 ;  /* 0x000000050d0d7c36 */ /* 0x000fe20008000000 */
[----:B------:R5:W-:Y:S01]  /*cb80*/  @P2 STG.E desc[UR18][R6.64], R93 ;  /* 0x0000005d06002986 */ /* 0x000be2000c101912 */
[----:B------:R-:W-:Y:S01]  /*cb90*/  VIADD R12, R0, 0x1c ;  /* 0x0000001c000c7836 */ /* 0x000fe20000000000 */
[----:B------:R-:W-:Y:S01]  /*cba0*/  ISETP.LT.AND P0, PT, R3, UR22, !P0 ;  /* 0x0000001603007c0c */ /* 0x000fe2000c701270 */
        /* <DEDUP_REMOVED lines=230> */
[----:B------:R-:W-:Y:S01]  /*da10*/  VIADD R12, R0, 0x36 ;  /* 0x00000036000c7836 */ /* 0x000fe20000000000 */
[----:B------:R5:W-:Y:S01]  /*da20*/  @P6 STG.E desc[UR18][R6.64], R119 ;  /* 0x0000007706006986 */ /* 0x000be2000c101912 */
[----:B------:R-:W-:Y:S01]  /*da30*/  VIADD R15, R15, UR5 ;  /* 0x000000050f0f7c36 */ /* 0x000fe20008000000 */
[----:B------:R-:W-:Y:S02]  /*da40*/  ISETP.LT.AND P6, PT, R3, UR22, !P0 ;  /* 0x0000001603007c0c */ /* 0x000fe4000c7c1270 */
[----:B------:R-:W-:Y:S01]  /*da50*/  ISETP.GE.AND P2, PT, R12, UR23, PT ;  /* 0x000000170c007c0c */ /* 0x000fe2000bf46270 */
[C---:B-1----:R-:W-:Y:S01]  /*da60*/  IMAD.WIDE R8, R15.reuse, 0x4, R134 ;  /* 0x000000040f087825 */ /* 0x042fe200078e0286 */
[----:B------:R-:W-:-:S03]  /*da70*/  IADD3 R13, PT, PT, R15, UR5, RZ ;  /* 0x000000050f0d7c10 */ /* 0x000fc6000fffe0ff */
        /* <DEDUP_REMOVED lines=8> */
[----:B------:R-:W-:Y:S01]  /*db00*/  VIADD R12, R0, 0x38 ;  /* 0x00000038000c7836 */ /* 0x000fe20000000000 */
[----:B------:R4:W-:Y:S01]  /*db10*/  @P4 STG.E desc[UR18][R4.64], R57 ;  /* 0x0000003904004986 */ /* 0x0009e2000c101912 */
[----:B-----5:R-:W-:Y:S01]  /*db20*/  IMAD.WIDE R6, R13, 0x4, R132 ;  /* 0x000000040d067825 */ /* 0x020fe200078e0284 */
[----:B------:R-:W-:-:S02]  /*db30*/  ISETP.LT.AND P4, PT, R2, UR22, !P3 ;  /* 0x0000001602007c0c */ /* 0x000fc4000df81270 */
[----:B------:R-:W-:Y:S01]  /*db40*/  ISETP.GE.AND P0, PT, R12, UR23, PT ;  /* 0x000000170c007c0c */ /* 0x000fe2000bf06270 */
[----:B------:R-:W-:Y:S01]  /*db50*/  VIADD R13, R13, UR5 ;  /* 0x000000050d0d7c36 */ /* 0x000fe20008000000 */
[----:B------:R5:W-:Y:S01]  /*db60*/  @P6 STG.E desc[UR18][R6.64], R121 ;  /* 0x0000007906006986 */ /* 0x000be2000c101912 */
[----:B------:R-:W-:Y:S01]  /*db70*/  VIADD R12, R0, 0x39 ;  /* 0x00000039000c7836 */ /* 0x000fe20000000000 */
[----:B------:R-:W-:Y:S01]  /*db80*/  ISETP.LT.AND P6, PT, R3, UR22, !P3 ;  /* 0x0000001603007c0c */ /* 0x000fe2000dfc1270 */
[C---:B-1----:R-:W-:Y:S01]  /*db90*/  IMAD.WIDE R8, R13.reuse, 0x4, R134 ;  /* 0x000000040d087825 */ /* 0x042fe200078e0286 */
[C---:B------:R-:W-:Y:S02]  /*dba0*/  IADD3 R15, PT, PT, R13.reuse, UR5, RZ ;  /* 0x000000050d0f7c10 */ /* 0x040fe4000fffe0ff */
[----:B------:R-:W-:Y:S01]  /*dbb0*/  ISETP.GE.AND P1, PT, R12, UR23, PT ;  /* 0x000000170c007c0c */ /* 0x000fe2000bf26270 */
[----:B---3--:R-:W-:Y:S01]  /*dbc0*/  IMAD.WIDE R10, R13, 0x4, R132 ;  /* 0x000000040d0a7825 */ /* 0x008fe200078e0284 */
[----:B------:R1:W-:Y:S01]  /*dbd0*/  @P5 STG.E desc[UR18][R8.64], R58 ;  /* 0x0000003a08005986 */ /* 0x0003e2000c101912 */
[----:B------:R-:W-:-:S02]  /*dbe0*/  ISETP.LT.AND P5, PT, R2, UR22, !P0 ;  /* 0x0000001602007c0c */ /* 0x000fc4000c7a1270 */
[----:B------:R-:W-:Y:S01]  /*dbf0*/  VIADD R12, R0, 0x3a ;  /* 0x0000003a000c7836 */ /* 0x000fe20000000000 */
[----:B------:R3:W-:Y:S01]  /*dc00*/  @P2 STG.E desc[UR18][R10.64], R122 ;  /* 0x0000007a0a002986 */ /* 0x0007e2000c101912 */
[----:B----4-:R-:W-:Y:S01]  /*dc10*/  IMAD.WIDE R4, R15, 0x4, R134 ;  /* 0x000000040f047825 */ /* 0x010fe200078e0286 */
[----:B------:R-:W-:Y:S02]  /*dc20*/  ISETP.LT.AND P0, PT, R3, UR22, !P0 ;  /* 0x0000001603007c0c */ /* 0x000fe4000c701270 */
[----:B------:R-:W-:Y:S01]  /*dc30*/  ISETP.GE.AND P3, PT, R12, UR23, PT ;  /* 0x000000170c007c0c */ /* 0x000fe2000bf66270 */
        /* <DEDUP_REMOVED lines=16> */
[----:B------:R-:W-:Y:S01]  /*dd40*/  @P0 STG.E desc[UR18][R10.64], R124 ;  /* 0x0000007c0a000986 */ /* 0x000fe2000c101912 */
        /* <DEDUP_REMOVED lines=9> */
[----:B------:R-:W-:Y:S02]  /*dde0*/  IADD3 R15, PT, PT, R13, UR5, RZ ;  /* 0x000000050d0f7c10 */ /* 0x000fe4000fffe0ff */
[----:B------:R-:W-:Y:S02]  /*ddf0*/  ISETP.LT.AND P6, PT, R2, UR22, !P1 ;  /* 0x0000001602007c0c */ /* 0x000fe4000cfc1270 */
[----:B------:R-:W-:Y:S01]  /*de00*/  ISETP.GE.AND P0, PT, R12, UR23, PT ;  /* 0x000000170c007c0c */ /* 0x000fe2000bf06270 */
[----:B------:R-:W-:Y:S01]  /*de10*/  VIADD R12, R0, 0x3e ;  /* 0x0000003e000c7836 */ /* 0x000fe20000000000 */
[----:B------:R1:W-:Y:S01]  /*de20*/  @P5 STG.E desc[UR18][R8.64], R62 ;  /* 0x0000003e08005986 */ /* 0x0003e2000c101912 */
[----:B------:R-:W-:Y:S01]  /*de30*/  VIADD R17, R15, UR5 ;  /* 0x000000050f117c36 */ /* 0x000fe20008000000 */
[----:B------:R-:W-:Y:S01]  /*de40*/  ISETP.LT.AND P1, PT, R3, UR22, !P1 ;  /* 0x0000001603007c0c */ /* 0x000fe2000cf21270 */
[----:B---3--:R-:W-:Y:S01]  /*de50*/  IMAD.WIDE R4, R13, 0x4, R132 ;  /* 0x000000040d047825 */ /* 0x008fe200078e0284 */
[----:B------:R-:W-:-:S03]  /*de60*/  ISETP.GE.AND P5, PT, R12, UR23, PT ;  /* 0x000000170c007c0c */ /* 0x000fc6000bfa6270 */
[C---:B----4-:R-:W-:Y:S01]  /*de70*/  IMAD.WIDE R6, R15.reuse, 0x4, R134 ;  /* 0x000000040f067825 */ /* 0x050fe200078e0286 */
[----:B------:R3:W-:Y:S03]  /*de80*/  @P3 STG.E desc[UR18][R4.64], R126 ;  /* 0x0000007e04003986 */ /* 0x0007e6000c101912 */
[----:B------:R-:W-:Y:S01]  /*de90*/  IMAD.WIDE R10, R15, 0x4, R132 ;  /* 0x000000040f0a7825 */ /* 0x000fe200078e0284 */
[----:B------:R4:W-:Y:S01]  /*dea0*/  @P4 STG.E desc[UR18][R6.64], R63 ;  /* 0x0000003f06004986 */ /* 0x0009e2000c101912 */
[----:B------:R-:W-:Y:S02]  /*deb0*/  ISETP.LT.AND P4, PT, R2, UR22, !P5 ;  /* 0x0000001602007c0c */ /* 0x000fe4000ef81270 */
[----:B------:R-:W-:Y:S01]  /*dec0*/  IMAD.WIDE R12, R17, 0x4, R134 ;  /* 0x00000004110c7825 */ /* 0x000fe200078e0286 */
[----:B------:R-:W-:Y:S01]  /*ded0*/  @P2 STG.E desc[UR18][R10.64], R127 ;  /* 0x0000007f0a002986 */ /* 0x000fe2000c101912 */
[----:B------:R-:W-:-:S02]  /*dee0*/  ISETP.LT.AND P5, PT, R3, UR22, !P5 ;  /* 0x0000001603007c0c */ /* 0x000fc4000efa1270 */
[----:B------:R-:W-:Y:S01]  /*def0*/  VIADD R0, R0, 0x3f ;  /* 0x0000003f00007836 */ /* 0x000fe20000000000 */
[----:B------:R5:W-:Y:S01]  /*df00*/  @P6 STG.E desc[UR18][R12.64], R64 ;  /* 0x000000400c006986 */ /* 0x000be2000c101912 */
[----:B-1----:R-:W-:Y:S01]  /*df10*/  VIADD R9, R17, UR5 ;  /* 0x0000000511097c36 */ /* 0x002fe20008000000 */
[----:B------:R-:W-:Y:S02]  /*df20*/  ISETP.LT.AND P6, PT, R2, UR22, !P0 ;  /* 0x0000001602007c0c */ /* 0x000fe4000c7c1270 */
[----:B------:R-:W-:Y:S01]  /*df30*/  ISETP.GE.AND P3, PT, R0, UR23, PT ;  /* 0x0000001700007c0c */ /* 0x000fe2000bf66270 */
[----:B---3--:R-:W-:Y:S01]  /*df40*/  IMAD.WIDE R4, R9, 0x4, R134 ;  /* 0x0000000409047825 */ /* 0x008fe200078e0286 */
[----:B------:R-:W-:Y:S02]  /*df50*/  ISETP.LT.AND P0, PT, R3, UR22, !P0 ;  /* 0x0000001603007c0c */ /* 0x000fe4000c701270 */
[C---:B------:R-:W-:Y:S01]  /*df60*/  IADD3 R15, PT, PT, R9.reuse, UR5, RZ ;  /* 0x00000005090f7c10 */ /* 0x040fe2000fffe0ff */
[----:B----4-:R-:W-:Y:S01]  /*df70*/  IMAD.WIDE R6, R9, 0x4, R132 ;  /* 0x0000000409067825 */ /* 0x010fe200078e0284 */
[----:B------:R-:W-:-:S02]  /*df80*/  ISETP.LT.AND P2, PT, R2, UR22, !P3 ;  /* 0x0000001602007c0c */ /* 0x000fc4000df41270 */
[----:B------:R-:W-:Y:S01]  /*df90*/  ISETP.LT.AND P3, PT, R3, UR22, !P3 ;  /* 0x0000001603007c0c */ /* 0x000fe2000df61270 */
[----:B------:R-:W-:-:S04]  /*dfa0*/  IMAD.WIDE R2, R17, 0x4, R132 ;  /* 0x0000000411027825 */ /* 0x000fc800078e0284 */
[C---:B-----5:R-:W-:Y:S01]  /*dfb0*/  VIADD R13, R15.reuse, UR5 ;  /* 0x000000050f0d7c36 */ /* 0x060fe20008000000 */
[----:B------:R1:W-:Y:S01]  /*dfc0*/  @P1 STG.E desc[UR18][R2.64], R128 ;  /* 0x0000008002001986 */ /* 0x0003e2000c101912 */
[----:B------:R-:W-:-:S03]  /*dfd0*/  IMAD.WIDE R8, R15, 0x4, R134 ;  /* 0x000000040f087825 */ /* 0x000fc600078e0286 */
[----:B------:R1:W-:Y:S01]  /*dfe0*/  @P6 STG.E desc[UR18][R4.64], R65 ;  /* 0x0000004104006986 */ /* 0x0003e2000c101912 */
[----:B------:R-:W-:-:S03]  /*dff0*/  IMAD.WIDE R10, R15, 0x4, R132 ;  /* 0x000000040f0a7825 */ /* 0x000fc600078e0284 */
[----:B------:R1:W-:Y:S01]  /*e000*/  @P0 STG.E desc[UR18][R6.64], R129 ;  /* 0x0000008106000986 */ /* 0x0003e2000c101912 */
[----:B------:R-:W-:-:S03]  /*e010*/  IMAD.WIDE R134, R13, 0x4, R134 ;  /* 0x000000040d867825 */ /* 0x000fc600078e0286 */
[----:B------:R1:W-:Y:S01]  /*e020*/  @P4 STG.E desc[UR18][R8.64], R66 ;  /* 0x0000004208004986 */ /* 0x0003e2000c101912 */
[----:B------:R-:W-:-:S03]  /*e030*/  IMAD.WIDE R132, R13, 0x4, R132 ;  /* 0x000000040d847825 */ /* 0x000fc600078e0284 */
[----:B------:R1:W-:Y:S04]  /*e040*/  @P5 STG.E desc[UR18][R10.64], R130 ;  /* 0x000000820a005986 */ /* 0x0003e8000c101912 */
[----:B------:R1:W-:Y:S04]  /*e050*/  @P2 STG.E desc[UR18][R134.64], R67 ;  /* 0x0000004386002986 */ /* 0x0003e8000c101912 */
[----:B------:R1:W-:Y:S01]  /*e060*/  @P3 STG.E desc[UR18][R132.64], R131 ;  /* 0x0000008384003986 */ /* 0x0003e2000c101912 */
[----:B--2---:R-:W-:Y:S06]  /*e070*/  BAR.SYNC.DEFER_BLOCKING 0x0 ;  /* 0x0000000000007b1d */ /* 0x004fec0000010000 */
[----:B------:R-:W-:Y:S05]  /*e080*/  BRA.U UP0, `(.L_x_14) ;  /* 0x0000000100a07547 */ /* 0x000fea000b800000 */
[----:B------:R-:W2:Y:S01]  /*e090*/  S2UR UR5, SR_CgaCtaId ;  /* 0x00000000000579c3 */ /* 0x000ea20000008800 */
[----:B------:R-:W-:Y:S01]  /*e0a0*/  NOP ;  /* 0x0000000000007918 */ /* 0x000fe20000000000 */
[----:B------:R-:W-:Y:S01]  /*e0b0*/  UMOV UR4, 0x50 ;  /* 0x0000005000047882 */ /* 0x000fe20000000000 */
[----:B------:R-:W-:Y:S02]  /*e0c0*/  IMAD.U32 R0, RZ, RZ, UR15 ;  /* 0x0000000fff007e24 */ /* 0x000fe4000f8e00ff */
[----:B-1----:R-:W-:Y:S02]  /*e0d0*/  HFMA2 R7, -RZ, RZ, 0, 5.9604644775390625e-08 ;  /* 0x00000001ff077431 */ /* 0x002fe400000001ff */
[----:B------:R-:W-:Y:S01]  /*e0e0*/  IMAD.MOV.U32 R3, RZ, RZ, 0xff ;  /* 0x000000ffff037424 */ /* 0x000fe200078e00ff */
[----:B------:R-:W-:-:S04]  /*e0f0*/  LOP3.LUT R0, R0, 0xffff, RZ, 0xc0, !PT ;  /* 0x0000ffff00007812 */ /* 0x000fc800078ec0ff */
[----:B------:R-:W-:-:S05]  /*e100*/  SHF.R.U32.HI R0, RZ, 0x5, R0 ;  /* 0x00000005ff007819 */ /* 0x000fca0000011600 */
[----:B------:R-:W-:Y:S01]  /*e110*/  VIADD R2, R0, 0x10 ;  /* 0x0000001000027836 */ /* 0x000fe20000000000 */
[----:B------:R-:W-:Y:S01]  /*e120*/  SHF.L.U32 R0, R3, R0, RZ ;  /* 0x0000000003007219 */ /* 0x000fe200000006ff */
[----:B--2---:R-:W-:-:S03]  /*e130*/  ULEA UR6, UR5, UR4, 0x18 ;  /* 0x0000000405067291 */ /* 0x004fc6000f8ec0ff */
[----:B------:R-:W-:-:S04]  /*e140*/  SHF.L.U32 R3, R7, R2, RZ ;  /* 0x0000000207037219 */ /* 0x000fc800000006ff */
[----:B------:R-:W-:Y:S02]  /*e150*/  LOP3.LUT R0, R3, R0, RZ, 0xfc, !PT ;  /* 0x0000000003007212 */ /* 0x000fe400078efcff */
[----:B------:R-:W1:Y:S02]  /*e160*/  LDS R5, [UR6] ;  /* 0x00000006ff057984 */ /* 0x000e640008000800 */
[C---:B------:R-:W-:Y:S02]  /*e170*/  LOP3.LUT R2, R0.reuse, 0xffff, RZ, 0xc0, !PT ;  /* 0x0000ffff00027812 */ /* 0x040fe400078ec0ff */
[----:B-1----:R-:W-:-:S04]  /*e180*/  LOP3.LUT R3, R0, 0xffff, R5, 0x80, !PT ;  /* 0x0000ffff00037812 */ /* 0x002fc800078e8005 */
[----:B------:R-:W-:-:S13]  /*e190*/  ISETP.NE.AND P0, PT, R3, R2, PT ;  /* 0x000000020300720c */ /* 0x000fda0003f05270 */
[----:B------:R-:W-:Y:S05]  /*e1a0*/  @P0 BRA `(.L_x_15) ;  /* 0x0000000000500947 */ /* 0x000fea0003800000 */
[----:B------:R-:W-:Y:S02]  /*e1b0*/  SHF.R.U32.HI R5, RZ, 0x10, R5 ;  /* 0x00000010ff057819 */ /* 0x000fe40000011605 */
[----:B------:R-:W-:-:S04]  /*e1c0*/  SHF.R.U32.HI R2, RZ, 0x10, R0 ;  /* 0x00000010ff027819 */ /* 0x000fc80000011600 */
[----:B------:R-:W-:-:S04]  /*e1d0*/  LOP3.LUT R5, R5, R2, RZ, 0xc0, !PT ;  /* 0x0000000205057212 */ /* 0x000fc800078ec0ff */
[----:B------:R-:W-:-:S13]  /*e1e0*/  ISETP.NE.AND P0, PT, R5, R2, PT ;  /* 0x000000020500720c */ /* 0x000fda0003f05270 */
[----:B------:R-:W-:Y:S05]  /*e1f0*/  @P0 BRA `(.L_x_16) ;  /* 0x0000000000300947 */ /* 0x000fea0003800000 */
[----:B------:R-:W-:Y:S01]  /*e200*/  R2UR UR4, R0 ;  /* 0x00000000000472ca */ /* 0x000fe200000e0000 */
[----:B------:R-:W-:Y:S01]  /*e210*/  VOTEU.ANY UR5, UPT, PT ;  /* 0x0000000000057886 */ /* 0x000fe200038e0100 */
[----:B------:R-:W1:Y:S01]  /*e220*/  S2R R0, SR_LANEID ;  /* 0x0000000000007919 */ /* 0x000e620000000000 */
[----:B------:R-:W-:-:S10]  /*e230*/  UFLO.U32 UR5, UR5 ;  /* 0x00000005000572bd */ /* 0x000fd400080e0000 */
[----:B------:R-:W-:-:S06]  /*e240*/  ULOP3.LUT UR4, URZ, UR4, URZ, 0x33, !UPT ;  /* 0x00000004ff047292 */ /* 0x000fcc000f8e33ff */
[----:B------:R-:W-:-:S04]  /*e250*/  IMAD.U32 R2, RZ, RZ, UR4 ;  /* 0x00000004ff027e24 */ /* 0x000fc8000f8e00ff */
[----:B------:R-:W2:Y:S02]  /*e260*/  REDUX UR7, R2 ;  /* 0x00000000020773c4 */ /* 0x000ea40000000000 */
[----:B------:R3:W-:Y:S01]  /*e270*/  UTCATOMSWS.AND URZ, UR4 ;  /* 0x0000000400ff79e3 */ /* 0x0007e20008000000 */
[----:B-1----:R-:W-:Y:S01]  /*e280*/  ISETP.EQ.U32.AND P0, PT, R0, UR5, PT ;  /* 0x0000000500007c0c */ /* 0x002fe2000bf02070 */
[----:B--2---:R-:W-:-:S12]  /*e290*/  IMAD.U32 R0, RZ, RZ, UR7 ;  /* 0x00000007ff007e24 */ /* 0x004fd8000f8e00ff */
[----:B------:R3:W-:Y:S01]  /*e2a0*/  @P0 ATOMS.AND RZ, [UR6], R0 ;  /* 0x00000000ffff098c */ /* 0x0007e2000a800006 */
[----:B------:R-:W-:Y:S05]  /*e2b0*/  BRA `(.L_x_14) ;  /* 0x0000000000147947 */ /* 0x000fea0003800000 */
.L_x_16:
[----:B------:R-:W-:-:S07]  /*e2c0*/  MOV R2, 0xe2e0 ;  /* 0x0000e2e000027802 */ /* 0x000fce0000000f00 */
[----:B------:R-:W-:Y:S05]  /*e2d0*/  CALL.REL.NOINC `($__internal_0_$__cuda_sm10x_tcgen05_guardrail_trap_col_being_dealloced_not_returned_by_alloc) ;  /* 0x00000000002c7944 */ /* 0x000fea0003c00000 */
[----:B------:R-:W-:Y:S05]  /*e2e0*/  BRA `(.L_x_14) ;  /* 0x0000000000087947 */ /* 0x000fea0003800000 */
.L_x_15:
[----:B------:R-:W-:-:S07]  /*e2f0*/  MOV R2, 0xe310 ;  /* 0x0000e31000027802 */ /* 0x000fce0000000f00 */
[----:B------:R-:W-:Y:S05]  /*e300*/  CALL.REL.NOINC `($__internal_2_$__cuda_sm10x_tcgen05_guardrail_trap_unallocated_columns_being_dealloced) ;  /* 0x0000000000387944 */ /* 0x000fea0003c00000 */
.L_x_14:
[----:B------:R-:W-:Y:S01]  /*e310*/  NOP ;  /* 0x0000000000007918 */ /* 0x000fe20000000000 */
[----:B---3--:R-:W-:Y:S05]  /*e320*/  EXIT ;  /* 0x000000000000794d */ /* 0x008fea0003800000 */
.L_x_9:
[----:B------:R-:W1:Y:S02]  /*e330*/  SYNCS.PHASECHK.TRANS64.TRYWAIT P2, [UR12], R5 ;  /* 0x00000005ff0075a7 */ /* 0x000e64000804110c */
[----:B-1----:R-:W-:Y:S05]  /*e340*/  @!P2 BRA `(.L_x_9) ;  /* 0xfffffffc00f8a947 */ /* 0x002fea000383ffff */
[----:B------:R-:W-:Y:S05]  /*e350*/  BRA `(.L_x_17) ;  /* 0xffffffb400507947 */ /* 0x000fea000383ffff */
.L_x_13:
[----:B------:R-:W3:Y:S02]  /*e360*/  SYNCS.PHASECHK.TRANS64.TRYWAIT P0, [UR12], R4 ;  /* 0x00000004ff0075a7 */ /* 0x000ee4000800110c */
[----:B---3--:R-:W-:Y:S05]  /*e370*/  @!P0 BRA `(.L_x_13) ;  /* 0xfffffffc00f88947 */ /* 0x008fea000383ffff */
[----:B------:R-:W-:Y:S05]  /*e380*/  BRA `(.L_x_12) ;  /* 0xffffffd800047947 */ /* 0x000fea000383ffff */
        .weak           $__internal_0_$__cuda_sm10x_tcgen05_guardrail_trap_col_being_dealloced_not_returned_by_alloc
        .type           $__internal_0_$__cuda_sm10x_tcgen05_guardrail_trap_col_being_dealloced_not_returned_by_alloc,@function
        .size           $__internal_0_$__cuda_sm10x_tcgen05_guardrail_trap_col_being_dealloced_not_returned_by_alloc,($__internal_1_$__cuda_sm10x_tcgen05_guardrail_trap_phase_invalid_during_alloc - $__internal_0_$__cuda_sm10x_tcgen05_guardrail_trap_col_being_dealloced_not_returned_by_alloc)
$__internal_0_$__cuda_sm10x_tcgen05_guardrail_trap_col_being_dealloced_not_returned_by_alloc:
[----:B------:R-:W-:Y:S05]  /*e390*/  BPT.TRAP 0x1 ;  /* 0x000000040000795c */ /* 0x000fea0000300000 */
[----:B------:R-:W-:-:S04]  /*e3a0*/  MOV R3, 0x0 ;  /* 0x0000000000037802 */ /* 0x000fc80000000f00 */
[----:B------:R-:W-:Y:S05]  /*e3b0*/  RET.REL.NODEC R2 `(matmul_kernel) ;  /* 0xffffff1c02107950 */ /* 0x000fea0003c3ffff */
        .weak           $__internal_1_$__cuda_sm10x_tcgen05_guardrail_trap_phase_invalid_during_alloc
        .type           $__internal_1_$__cuda_sm10x_tcgen05_guardrail_trap_phase_invalid_during_alloc,@function
        .size           $__internal_1_$__cuda_sm10x_tcgen05_guardrail_trap_phase_invalid_during_alloc,($__internal_2_$__cuda_sm10x_tcgen05_guardrail_trap_unallocated_columns_being_dealloced - $__internal_1_$__cuda_sm10x_tcgen05_guardrail_trap_phase_invalid_during_alloc)
$__internal_1_$__cuda_sm10x_tcgen05_guardrail_trap_phase_invalid_during_alloc:
[----:B------:R-:W-:Y:S05]  /*e3c0*/  BPT.TRAP 0x1 ;  /* 0x000000040000795c */ /* 0x000fea0000300000 */
[----:B------:R-:W-:-:S04]  /*e3d0*/  IMAD.MOV.U32 R3, RZ, RZ, 0x0 ;  /* 0x00000000ff037424 */ /* 0x000fc800078e00ff */
[----:B------:R-:W-:Y:S05]  /*e3e0*/  RET.REL.NODEC R2 `(matmul_kernel) ;  /* 0xffffff1c02047950 */ /* 0x000fea0003c3ffff */
        .weak           $__internal_2_$__cuda_sm10x_tcgen05_guardrail_trap_unallocated_columns_being_dealloced
        .type           $__internal_2_$__cuda_sm10x_tcgen05_guardrail_trap_unallocated_columns_being_dealloced,@function
        .size           $__internal_2_$__cuda_sm10x_tcgen05_guardrail_trap_unallocated_columns_being_dealloced,(.L_x_21 - $__internal_2_$__cuda_sm10x_tcgen05_guardrail_trap_unallocated_columns_being_dealloced)
$__internal_2_$__cuda_sm10x_tcgen05_guardrail_trap_unallocated_columns_being_dealloced:
[----:B------:R-:W-:Y:S05]  /*e3f0*/  BPT.TRAP 0x1 ;  /* 0x000000040000795c */ /* 0x000fea0000300000 */
[----:B------:R-:W-:-:S04]  /*e400*/  IMAD.MOV.U32 R3, RZ, RZ, 0x0 ;  /* 0x00000000ff037424 */ /* 0x000fc800078e00ff */
[----:B------:R-:W-:Y:S05]  /*e410*/  RET.REL.NODEC R2 `(matmul_kernel) ;  /* 0xffffff1802f87950 */ /* 0x000fea0003c3ffff */
.L_x_18:
[----:B------:R-:W-:-:S00]  /*e420*/  BRA `(.L_x_18) ;  /* 0xfffffffc00fc7947 */ /* 0x000fc0000383ffff */
[----:B------:R-:W-:-:S00]  /*e430*/  NOP ;  /* 0x0000000000007918 */ /* 0x000fc00000000000 */
        /* <DEDUP_REMOVED lines=12> */
.L_x_21:


//--------------------- .nv.shared.matmul_kernel  --------------------------
	.section	.nv.shared.matmul_kernel,"aw",@nobits
	.sectionflags	@""
	.align	16
	.zero		1024


//--------------------- .nv.shared.reserved.0     --------------------------
	.section	.nv.shared.reserved.0,"aw",@nobits
	.align	8
	.weak		__nv_reservedSMEM_offset_0_alias
	.size		__nv_reservedSMEM_offset_0_alias, 0, 64
	.other		__nv_reservedSMEM_offset_0_alias,@"STO_CUDA_RESERVED_SHARED STV_DEFAULT"
__nv_reservedSMEM_offset_0_alias:
	.zero		0
.nv.shared.reserved.0:
	.zero		64
	.weak		__nv_reservedSMEM_allocation_phase
	.type		__nv_reservedSMEM_allocation_phase,@object
	.size		__nv_reservedSMEM_allocation_phase,(.L_0 - __nv_reservedSMEM_allocation_phase)
__nv_reservedSMEM_allocation_phase:
	.zero		1
.L_0:
	.zero		7
	.weak		__nv_reservedSMEM_devtool_atexit_pc
	.type		__nv_reservedSMEM_devtool_atexit_pc,@object
	.size		__nv_reservedSMEM_devtool_atexit_pc,(__nv_reservedSMEM_allocation_mask - __nv_reservedSMEM_devtool_atexit_pc)
__nv_reservedSMEM_devtool_atexit_pc:
	.zero		8
	.weak		__nv_reservedSMEM_allocation_mask
	.type		__nv_reservedSMEM_allocation_mask,@object
	.size		__nv_reservedSMEM_allocation_mask,(.L_2 - __nv_reservedSMEM_allocation_mask)
__nv_reservedSMEM_allocation_mask:
	.zero		4
.L_2:


//--------------------- .nv.constant0.matmul_kernel --------------------------
	.section	.nv.constant0.matmul_kernel,"a",@progbits
	.sectionflags	@""
	.align	4
.nv.constant0.matmul_kernel:
	.zero		976


//--------------------- SYMBOLS --------------------------

	.type		.nv.reservedSmem.offset0,@object
	.size		.nv.reservedSmem.offset0,0x4
	.type		.nv.reservedSmem.cap,@object
	.size		.nv.reservedSmem.cap,0x4
